def attn_fwd(
    Q,
    K,
    V,
    Out,
    Lse,
    sm_scale,
    stride_qz,
    stride_qh,
    stride_qm,
    stride_qk,
    stride_kz,
    stride_kh,
    stride_kn,
    stride_kk,
    stride_vz,
    stride_vh,
    stride_vn,
    stride_vk,
    stride_oz,
    stride_oh,
    stride_om,
    stride_ok,
    seqlen_q,
    seqlen_k,
    BLOCK_M: tl.constexpr,
    BLOCK_N: tl.constexpr,
    HEAD_DIM: tl.constexpr,
    CAUSAL: tl.constexpr,
):
    start_m = tl.program_id(0)
    off_hz = tl.program_id(1)
    q_off = off_hz * stride_qh
    k_off = off_hz * stride_kh
    v_off = off_hz * stride_vh
    offs_m = start_m * BLOCK_M + tl.arange(0, BLOCK_M)
    offs_d = tl.arange(0, HEAD_DIM)
    offs_n = tl.arange(0, BLOCK_N)
    q_ptrs = Q + q_off + offs_m[:, None] * stride_qm + offs_d[None, :] * stride_qk
    k_ptrs = K + k_off + offs_d[:, None] * stride_kk + offs_n[None, :] * stride_kn
    v_ptrs = V + v_off + offs_n[:, None] * stride_vn + offs_d[None, :] * stride_vk
    m_i = tl.full([BLOCK_M], float("-inf"), dtype=tl.float32)
    l_i = tl.zeros([BLOCK_M], dtype=tl.float32) + 1.0
    acc = tl.zeros([BLOCK_M, HEAD_DIM], dtype=tl.float32)
    q = tl.load(q_ptrs)
    acc, l_i, m_i = _attn_fwd_inner(
        acc,
        l_i,
        m_i,
        q,
        k_ptrs,
        v_ptrs,
        sm_scale,
        stride_kn,
        stride_vn,
        start_m,
        seqlen_k,
        BLOCK_M,
        BLOCK_N,
        HEAD_DIM,
        CAUSAL,
    )
    acc = acc / l_i[:, None]
    lse = m_i + tl.math.log2(l_i) / 1.4426950408889634
    o_ptrs = (
        Out
        + off_hz * stride_oh
        + offs_m[:, None] * stride_om
        + offs_d[None, :] * stride_ok
    )
    tl.store(o_ptrs, acc.to(Out.dtype.element_ty))
    tl.store(Lse + off_hz * seqlen_q + offs_m, lse)

# config = {"BLOCK_M": 128, "BLOCK_N": 64, "HEAD_DIM": 128, "arch": "sm_80", "causal": false, "dtype": "fp16", "num_stages": 4, "num_warps": 8}
# arch = sm_80


// ===== COMPILED SASS (sm_80) =====

	.target	sm_80

	.elftype	@"ET_EXEC"


//--------------------- .note.nv.tkinfo           --------------------------
	.section	.note.nv.tkinfo,"",@"SHT_NOTE"
	.sectionflags	@"SHF_NOTE_NV_TKINFO"
	.tkinfo
        /*0018*/ 	.word	0x00000002
        /*0030*/ 	.string	""
        /*0030*/ 	.string	"ptxas"
        /*0030*/ 	.string	"Cuda compilation tools, release 13.0, V13.0.88"
        /*0030*/ 	.string	"Build cuda_13.0.r13.0/compiler.36424714_0"
        /*0030*/ 	.string	"-v  -suppress-debug-info  -lineinfo  -arch sm_80 "



//--------------------- .note.nv.cuinfo           --------------------------
	.section	.note.nv.cuinfo,"",@"SHT_NOTE"
	.sectionflags	@"SHF_NOTE_NV_CUINFO"
        /*0018*/ 	.short	0x0002
        /*001a*/ 	.short	0x0050
        /*001c*/ 	.short	0x0082
	.zero		2


//--------------------- .nv.info                  --------------------------
	.section	.nv.info,"",@"SHT_CUDA_INFO"
	.align	4


	//----- nvinfo : EIATTR_REGCOUNT
	.align		4
        /*0000*/ 	.byte	0x04, 0x2f
        /*0002*/ 	.short	(.L_2 - .L_1)
	.align		4
.L_1:
        /*0004*/ 	.word	index@(attn_fwd)
        /*0008*/ 	.word	0x000000ff


	//----- nvinfo : EIATTR_FRAME_SIZE
	.align		4
.L_2:
        /*000c*/ 	.byte	0x04, 0x11
        /*000e*/ 	.short	(.L_4 - .L_3)
	.align		4
.L_3:
        /*0010*/ 	.word	index@(attn_fwd)
        /*0014*/ 	.word	0x000000e0


	//----- nvinfo : EIATTR_MIN_STACK_SIZE
	.align		4
.L_4:
        /*0018*/ 	.byte	0x04, 0x12
        /*001a*/ 	.short	(.L_6 - .L_5)
	.align		4
.L_5:
        /*001c*/ 	.word	index@(attn_fwd)
        /*0020*/ 	.word	0x000000e0
.L_6:


//--------------------- .nv.info.attn_fwd         --------------------------
	.section	.nv.info.attn_fwd,"",@"SHT_CUDA_INFO"
	.sectionflags	@""
	.align	4


	//----- nvinfo : EIATTR_CUDA_API_VERSION
	.align		4
        /*0000*/ 	.byte	0x04, 0x37
        /*0002*/ 	.short	(.L_8 - .L_7)
.L_7:
        /*0004*/ 	.word	0x00000082


	//----- nvinfo : EIATTR_SW2861232_WAR
	.align		4
.L_8:
        /*0008*/ 	.byte	0x01, 0x35
	.zero		2


	//----- nvinfo : EIATTR_PARAM_CBANK
	.align		4
        /*000c*/ 	.byte	0x04, 0x0a
        /*000e*/ 	.short	(.L_10 - .L_9)
	.align		4
.L_9:
        /*0010*/ 	.word	index@(.nv.constant0.attn_fwd)
        /*0014*/ 	.short	0x0160
        /*0016*/ 	.short	0x0088


	//----- nvinfo : EIATTR_CBANK_PARAM_SIZE
	.align		4
.L_10:
        /*0018*/ 	.byte	0x03, 0x19
        /*001a*/ 	.short	0x0088


	//----- nvinfo : EIATTR_KPARAM_INFO
	.align		4
        /*001c*/ 	.byte	0x04, 0x17
        /*001e*/ 	.short	(.L_12 - .L_11)
.L_11:
        /*0020*/ 	.word	0x00000000
        /*0024*/ 	.short	0x0019
        /*0026*/ 	.short	0x0080
        /*0028*/ 	.byte	0x00, 0xf4, 0x21, 0x00


	//----- nvinfo : EIATTR_KPARAM_INFO
	.align		4
.L_12:
        /*002c*/ 	.byte	0x04, 0x17
        /*002e*/ 	.short	(.L_14 - .L_13)
.L_13:
        /*0030*/ 	.word	0x00000000
        /*0034*/ 	.short	0x0018
        /*0036*/ 	.short	0x0078
        /*0038*/ 	.byte	0x00, 0xf4, 0x21, 0x00


	//----- nvinfo : EIATTR_KPARAM_INFO
	.align		4
.L_14:
        /*003c*/ 	.byte	0x04, 0x17
        /*003e*/ 	.short	(.L_16 - .L_15)
.L_15:
        /*0040*/ 	.word	0x00000000
        /*0044*/ 	.short	0x0017
        /*0046*/ 	.short	0x0070
        /*0048*/ 	.byte	0x00, 0xf0, 0x11, 0x00


	//----- nvinfo : EIATTR_KPARAM_INFO
	.align		4
.L_16:
        /*004c*/ 	.byte	0x04, 0x17
        /*004e*/ 	.short	(.L_18 - .L_17)
.L_17:
        /*0050*/ 	.word	0x00000000
        /*0054*/ 	.short	0x0016
        /*0056*/ 	.short	0x006c
        /*0058*/ 	.byte	0x00, 0xf0, 0x11, 0x00


	//----- nvinfo : EIATTR_KPARAM_INFO
	.align		4
.L_18:
        /*005c*/ 	.byte	0x04, 0x17
        /*005e*/ 	.short	(.L_20 - .L_19)
.L_19:
        /*0060*/ 	.word	0x00000000
        /*0064*/ 	.short	0x0015
        /*0066*/ 	.short	0x0068
        /*0068*/ 	.byte	0x00, 0xf0, 0x11, 0x00


	//----- nvinfo : EIATTR_KPARAM_INFO
	.align		4
.L_20:
        /*006c*/ 	.byte	0x04, 0x17
        /*006e*/ 	.short	(.L_22 - .L_21)
.L_21:
        /*0070*/ 	.word	0x00000000
        /*0074*/ 	.short	0x0014
        /*0076*/ 	.short	0x0064
        /*0078*/ 	.byte	0x00, 0xf0, 0x11, 0x00


	//----- nvinfo : EIATTR_KPARAM_INFO
	.align		4
.L_22:
        /*007c*/ 	.byte	0x04, 0x17
        /*007e*/ 	.short	(.L_24 - .L_23)
.L_23:
        /*0080*/ 	.word	0x00000000
        /*0084*/ 	.short	0x0013
        /*0086*/ 	.short	0x0060
        /*0088*/ 	.byte	0x00, 0xf0, 0x11, 0x00


	//----- nvinfo : EIATTR_KPARAM_INFO
	.align		4
.L_24:
        /*008c*/ 	.byte	0x04, 0x17
        /*008e*/ 	.short	(.L_26 - .L_25)
.L_25:
        /*0090*/ 	.word	0x00000000
        /*0094*/ 	.short	0x0012
        /*0096*/ 	.short	0x005c
        /*0098*/ 	.byte	0x00, 0xf0, 0x11, 0x00


	//----- nvinfo : EIATTR_KPARAM_INFO
	.align		4
.L_26:
        /*009c*/ 	.byte	0x04, 0x17
        /*009e*/ 	.short	(.L_28 - .L_27)
.L_27:
        /*00a0*/ 	.word	0x00000000
        /*00a4*/ 	.short	0x0011
        /*00a6*/ 	.short	0x0058
        /*00a8*/ 	.byte	0x00, 0xf0, 0x11, 0x00


	//----- nvinfo : EIATTR_KPARAM_INFO
	.align		4
.L_28:
        /*00ac*/ 	.byte	0x04, 0x17
        /*00ae*/ 	.short	(.L_30 - .L_29)
.L_29:
        /*00b0*/ 	.word	0x00000000
        /*00b4*/ 	.short	0x0010
        /*00b6*/ 	.short	0x0054
        /*00b8*/ 	.byte	0x00, 0xf0, 0x11, 0x00


	//----- nvinfo : EIATTR_KPARAM_INFO
	.align		4
.L_30:
        /*00bc*/ 	.byte	0x04, 0x17
        /*00be*/ 	.short	(.L_32 - .L_31)
.L_31:
        /*00c0*/ 	.word	0x00000000
        /*00c4*/ 	.short	0x000f
        /*00c6*/ 	.short	0x0050
        /*00c8*/ 	.byte	0x00, 0xf0, 0x11, 0x00


	//----- nvinfo : EIATTR_KPARAM_INFO
	.align		4
.L_32:
        /*00cc*/ 	.byte	0x04, 0x17
        /*00ce*/ 	.short	(.L_34 - .L_33)
.L_33:
        /*00d0*/ 	.word	0x00000000
        /*00d4*/ 	.short	0x000e
        /*00d6*/ 	.short	0x004c
        /*00d8*/ 	.byte	0x00, 0xf0, 0x11, 0x00


	//----- nvinfo : EIATTR_KPARAM_INFO
	.align		4
.L_34:
        /*00dc*/ 	.byte	0x04, 0x17
        /*00de*/ 	.short	(.L_36 - .L_35)
.L_35:
        /*00e0*/ 	.word	0x00000000
        /*00e4*/ 	.short	0x000d
        /*00e6*/ 	.short	0x0048
        /*00e8*/ 	.byte	0x00, 0xf0, 0x11, 0x00


	//----- nvinfo : EIATTR_KPARAM_INFO
	.align		4
.L_36:
        /*00ec*/ 	.byte	0x04, 0x17
        /*00ee*/ 	.short	(.L_38 - .L_37)
.L_37:
        /*00f0*/ 	.word	0x00000000
        /*00f4*/ 	.short	0x000c
        /*00f6*/ 	.short	0x0044
        /*00f8*/ 	.byte	0x00, 0xf0, 0x11, 0x00


	//----- nvinfo : EIATTR_KPARAM_INFO
	.align		4
.L_38:
        /*00fc*/ 	.byte	0x04, 0x17
        /*00fe*/ 	.short	(.L_40 - .L_39)
.L_39:
        /*0100*/ 	.word	0x00000000
        /*0104*/ 	.short	0x000b
        /*0106*/ 	.short	0x0040
        /*0108*/ 	.byte	0x00, 0xf0, 0x11, 0x00


	//----- nvinfo : EIATTR_KPARAM_INFO
	.align		4
.L_40:
        /*010c*/ 	.byte	0x04, 0x17
        /*010e*/ 	.short	(.L_42 - .L_41)
.L_41:
        /*0110*/ 	.word	0x00000000
        /*0114*/ 	.short	0x000a
        /*0116*/ 	.short	0x003c
        /*0118*/ 	.byte	0x00, 0xf0, 0x11, 0x00


	//----- nvinfo : EIATTR_KPARAM_INFO
	.align		4
.L_42:
        /*011c*/ 	.byte	0x04, 0x17
        /*011e*/ 	.short	(.L_44 - .L_43)
.L_43:
        /*0120*/ 	.word	0x00000000
        /*0124*/ 	.short	0x0009
        /*0126*/ 	.short	0x0038
        /*0128*/ 	.byte	0x00, 0xf0, 0x11, 0x00


	//----- nvinfo : EIATTR_KPARAM_INFO
	.align		4
.L_44:
        /*012c*/ 	.byte	0x04, 0x17
        /*012e*/ 	.short	(.L_46 - .L_45)
.L_45:
        /*0130*/ 	.word	0x00000000
        /*0134*/ 	.short	0x0008
        /*0136*/ 	.short	0x0034
        /*0138*/ 	.byte	0x00, 0xf0, 0x11, 0x00


	//----- nvinfo : EIATTR_KPARAM_INFO
	.align		4
.L_46:
        /*013c*/ 	.byte	0x04, 0x17
        /*013e*/ 	.short	(.L_48 - .L_47)
.L_47:
        /*0140*/ 	.word	0x00000000
        /*0144*/ 	.short	0x0007
        /*0146*/ 	.short	0x0030
        /*0148*/ 	.byte	0x00, 0xf0, 0x11, 0x00


	//----- nvinfo : EIATTR_KPARAM_INFO
	.align		4
.L_48:
        /*014c*/ 	.byte	0x04, 0x17
        /*014e*/ 	.short	(.L_50 - .L_49)
.L_49:
        /*0150*/ 	.word	0x00000000
        /*0154*/ 	.short	0x0006
        /*0156*/ 	.short	0x002c
        /*0158*/ 	.byte	0x00, 0xf0, 0x11, 0x00


	//----- nvinfo : EIATTR_KPARAM_INFO
	.align		4
.L_50:
        /*015c*/ 	.byte	0x04, 0x17
        /*015e*/ 	.short	(.L_52 - .L_51)
.L_51:
        /*0160*/ 	.word	0x00000000
        /*0164*/ 	.short	0x0005
        /*0166*/ 	.short	0x0028
        /*0168*/ 	.byte	0x00, 0xf0, 0x11, 0x00


	//----- nvinfo : EIATTR_KPARAM_INFO
	.align		4
.L_52:
        /*016c*/ 	.byte	0x04, 0x17
        /*016e*/ 	.short	(.L_54 - .L_53)
.L_53:
        /*0170*/ 	.word	0x00000000
        /*0174*/ 	.short	0x0004
        /*0176*/ 	.short	0x0020
        /*0178*/ 	.byte	0x00, 0xf4, 0x21, 0x00


	//----- nvinfo : EIATTR_KPARAM_INFO
	.align		4
.L_54:
        /*017c*/ 	.byte	0x04, 0x17
        /*017e*/ 	.short	(.L_56 - .L_55)
.L_55:
        /*0180*/ 	.word	0x00000000
        /*0184*/ 	.short	0x0003
        /*0186*/ 	.short	0x0018
        /*0188*/ 	.byte	0x00, 0xf4, 0x21, 0x00


	//----- nvinfo : EIATTR_KPARAM_INFO
	.align		4
.L_56:
        /*018c*/ 	.byte	0x04, 0x17
        /*018e*/ 	.short	(.L_58 - .L_57)
.L_57:
        /*0190*/ 	.word	0x00000000
        /*0194*/ 	.short	0x0002
        /*0196*/ 	.short	0x0010
        /*0198*/ 	.byte	0x00, 0xf4, 0x21, 0x00


	//----- nvinfo : EIATTR_KPARAM_INFO
	.align		4
.L_58:
        /*019c*/ 	.byte	0x04, 0x17
        /*019e*/ 	.short	(.L_60 - .L_59)
.L_59:
        /*01a0*/ 	.word	0x00000000
        /*01a4*/ 	.short	0x0001
        /*01a6*/ 	.short	0x0008
        /*01a8*/ 	.byte	0x00, 0xf4, 0x21, 0x00


	//----- nvinfo : EIATTR_KPARAM_INFO
	.align		4
.L_60:
        /*01ac*/ 	.byte	0x04, 0x17
        /*01ae*/ 	.short	(.L_62 - .L_61)
.L_61:
        /*01b0*/ 	.word	0x00000000
        /*01b4*/ 	.short	0x0000
        /*01b6*/ 	.short	0x0000
        /*01b8*/ 	.byte	0x00, 0xf4, 0x21, 0x00


	//----- nvinfo : EIATTR_MAXREG_COUNT
	.align		4
.L_62:
        /*01bc*/ 	.byte	0x03, 0x1b
        /*01be*/ 	.short	0x00ff


	//----- nvinfo : EIATTR_NUM_BARRIERS
	.align		4
        /*01c0*/ 	.byte	0x02, 0x4c
        /*01c2*/ 	.byte	0x01
	.zero		1


	//----- nvinfo : EIATTR_ANNOTATIONS
	.align		4
        /*01c4*/ 	.byte	0x04, 0x55
        /*01c6*/ 	.short	(.L_64 - .L_63)


	//   ....[0]....
.L_63:
        /*01c8*/ 	.word	0x00000001
        /*01cc*/ 	.byte	0x20, 0x1c, 0x00, 0x00, 0x01, 0x00, 0x00, 0x00, 0x60, 0x1c, 0x00, 0x00, 0x01, 0x00, 0x00, 0x00
        /* <DEDUP_REMOVED lines=26> */
        /*037c*/ 	.byte	0x90, 0x2d, 0x00, 0x00, 0x01, 0x00, 0x00, 0x00, 0xb0, 0x2d, 0x00, 0x00


	//----- nvinfo : EIATTR_MERCURY_ISA_VERSION
	.align		4
.L_64:
        /*0388*/ 	.byte	0x03, 0x5f
        /*038a*/ 	.short	0x0000


	//----- nvinfo : EIATTR_COOP_GROUP_MASK_REGIDS
	.align		4
        /*038c*/ 	.byte	0x04, 0x29
        /*038e*/ 	.short	(.L_66 - .L_65)


	//   ....[0]....
.L_65:
        /*0390*/ 	.word	0xffffffff


	//   ....[1]....
        /*0394*/ 	.word	0xffffffff


	//   ....[2]....
        /*0398*/ 	.word	0xffffffff


	//   ....[3]....
        /*039c*/ 	.word	0xffffffff


	//   ....[4]....
        /*03a0*/ 	.word	0xffffffff


	//   ....[5]....
        /*03a4*/ 	.word	0xffffffff


	//   ....[6]....
        /*03a8*/ 	.word	0xffffffff


	//   ....[7]....
        /*03ac*/ 	.word	0xffffffff


	//----- nvinfo : EIATTR_COOP_GROUP_INSTR_OFFSETS
	.align		4
.L_66:
        /*03b0*/ 	.byte	0x04, 0x28
        /*03b2*/ 	.short	(.L_68 - .L_67)


	//   ....[0]....
.L_67:
        /*03b4*/ 	.word	0x00004140


	//   ....[1]....
        /*03b8*/ 	.word	0x00004150


	//   ....[2]....
        /*03bc*/ 	.word	0x00004180


	//   ....[3]....
        /*03c0*/ 	.word	0x000041d0


	//   ....[4]....
        /*03c4*/ 	.word	0x00005580


	//   ....[5]....
        /*03c8*/ 	.word	0x00005590


	//   ....[6]....
        /*03cc*/ 	.word	0x000055e0


	//   ....[7]....
        /*03d0*/ 	.word	0x00005600


	//----- nvinfo : EIATTR_EXIT_INSTR_OFFSETS
	.align		4
.L_68:
        /*03d4*/ 	.byte	0x04, 0x1c
        /*03d6*/ 	.short	(.L_70 - .L_69)


	//   ....[0]....
.L_69:
        /*03d8*/ 	.word	0x000081f0


	//   ....[1]....
        /*03dc*/ 	.word	0x00008290


	//----- nvinfo : EIATTR_REQNTID
	.align		4
.L_70:
        /*03e0*/ 	.byte	0x04, 0x10
        /*03e2*/ 	.short	(.L_72 - .L_71)
.L_71:
        /*03e4*/ 	.word	0x00000100
        /*03e8*/ 	.word	0x00000001
        /*03ec*/ 	.word	0x00000001
.L_72:


//--------------------- .nv.callgraph             --------------------------
	.section	.nv.callgraph,"",@"SHT_CUDA_CALLGRAPH"
	.align	4
	.sectionentsize	8
	.align		4
        /*0000*/ 	.word	0x00000000
	.align		4
        /*0004*/ 	.word	0xffffffff
	.align		4
        /*0008*/ 	.word	0x00000000
	.align		4
        /*000c*/ 	.word	0xfffffffe
	.align		4
        /*0010*/ 	.word	0x00000000
	.align		4
        /*0014*/ 	.word	0xfffffffd
	.align		4
        /*0018*/ 	.word	0x00000000
	.align		4
        /*001c*/ 	.word	0xfffffffc


//--------------------- .nv.rel.action            --------------------------
	.section	.nv.rel.action,"",@"SHT_CUDA_RELOCINFO"
	.align	8
	.sectionentsize	8
        /*0000*/ 	.byte	0x73, 0x00, 0x00, 0x00, 0x00, 0x00, 0x00, 0x00, 0x00, 0x00, 0x00, 0x11, 0x25, 0x00, 0x05, 0x36


//--------------------- .nv.constant4             --------------------------
	.section	.nv.constant4,"a",@progbits
	.align	8
	.align		8
.nv.constant4:
        /*0000*/ 	.dword	_$_str


//--------------------- .nv.constant0.attn_fwd    --------------------------
	.section	.nv.constant0.attn_fwd,"a",@progbits
	.sectionflags	@""
	.align	4
.nv.constant0.attn_fwd:
	.zero		488


//--------------------- .text.attn_fwd            --------------------------
	.section	.text.attn_fwd,"ax",@progbits
	.sectioninfo	@"SHI_REGISTERS=255"
	.align	128
        .global         attn_fwd
        .type           attn_fwd,@function
        .size           attn_fwd,(.L_x_4 - attn_fwd)
        .other          attn_fwd,@"STO_CUDA_ENTRY STV_DEFAULT"
attn_fwd:
.text.attn_fwd:
[----:B------:R-:W-:Y:S02]  /*0000*/  IMAD.MOV.U32 R1, RZ, RZ, c[0x0][0x28] ;  /* 0x00000a00ff017624 */ /* 0x000fe400078e00ff */
[----:B------:R-:W0:Y:S01]  /*0010*/  S2R R70, SR_TID.X ;  /* 0x0000000000467919 */ /* 0x000e220000002100 */
[----:B------:R-:W-:Y:S01]  /*0020*/  MOV R7, c[0x0][0x198] ;  /* 0x0000660000077a02 */ /* 0x000fe20000000f00 */
[----:B------:R-:W-:Y:S01]  /*0030*/  ULDC.64 UR4, c[0x0][0x118] ;  /* 0x0000460000047ab9 */ /* 0x000fe20000000a00 */
[----:B------:R-:W-:Y:S01]  /*0040*/  IADD3 R1, R1, -0xe0, RZ ;  /* 0xffffff2001017810 */ /* 0x000fe20007ffe0ff */
[----:B------:R-:W1:Y:S04]  /*0050*/  S2R R0, SR_CTAID.X ;  /* 0x0000000000007919 */ /* 0x000e680000002500 */
[----:B------:R-:W2:Y:S01]  /*0060*/  S2R R72, SR_CTAID.Y ;  /* 0x0000000000487919 */ /* 0x000ea20000002600 */
[----:B0-----:R-:W-:Y:S02]  /*0070*/  LOP3.LUT R5, R70, 0x7f, RZ, 0xc0, !PT ;  /* 0x0000007f46057812 */ /* 0x001fe400078ec0ff */
[----:B------:R-:W-:-:S03]  /*0080*/  SHF.R.U32.HI R2, RZ, 0x7, R70 ;  /* 0x00000007ff027819 */ /* 0x000fc60000011646 */
[----:B-1----:R-:W-:Y:S01]  /*0090*/  IMAD R3, R0, 0x80, R5 ;  /* 0x0000008000037824 */ /* 0x002fe200078e0205 */
[----:B------:R-:W-:Y:S01]  /*00a0*/  SGXT.U32 R74, R2, 0x1 ;  /* 0x00000001024a781a */ /* 0x000fe20000000000 */
[----:B--2---:R-:W-:Y:S02]  /*00b0*/  IMAD R0, R72, c[0x0][0x190], RZ ;  /* 0x0000640048007a24 */ /* 0x004fe400078e02ff */
[----:B------:R-:W-:Y:S02]  /*00c0*/  IMAD R3, R3, c[0x0][0x194], RZ ;  /* 0x0000650003037a24 */ /* 0x000fe400078e02ff */
[----:B------:R-:W-:Y:S02]  /*00d0*/  IMAD R11, R74, c[0x0][0x198], RZ ;  /* 0x000066004a0b7a24 */ /* 0x000fe400078e02ff */
[C---:B------:R-:W-:Y:S02]  /*00e0*/  IMAD.SHL.U32 R2, R0.reuse, 0x2, RZ ;  /* 0x0000000200027824 */ /* 0x040fe400078e00ff */
[----:B------:R-:W-:Y:S01]  /*00f0*/  IMAD.SHL.U32 R9, R3, 0x2, RZ ;  /* 0x0000000203097824 */ /* 0x000fe200078e00ff */
[----:B------:R-:W-:Y:S01]  /*0100*/  LEA R13, R7, R11, 0x1 ;  /* 0x0000000b070d7211 */ /* 0x000fe200078e08ff */
[----:B------:R-:W-:-:S03]  /*0110*/  IMAD.HI R0, R0, 0x2, RZ ;  /* 0x0000000200007827 */ /* 0x000fc600078e02ff */
[----:B------:R-:W-:Y:S01]  /*0120*/  IADD3 R2, P0, P1, R9, c[0x0][0x160], R2 ;  /* 0x0000580009027a10 */ /* 0x000fe2000791e002 */
[----:B------:R-:W-:-:S04]  /*0130*/  IMAD.HI R3, R3, 0x2, RZ ;  /* 0x0000000203037827 */ /* 0x000fc800078e02ff */
[----:B------:R-:W-:Y:S01]  /*0140*/  IMAD R15, R7, 0x2, R13 ;  /* 0x00000002070f7824 */ /* 0x000fe200078e020d */
[----:B------:R-:W-:Y:S02]  /*0150*/  IADD3.X R0, R3, c[0x0][0x164], R0, P0, P1 ;  /* 0x0000590003007a10 */ /* 0x000fe400007e2400 */
[-C--:B------:R-:W-:Y:S01]  /*0160*/  LEA R8, P0, R11, R2.reuse, 0x1 ;  /* 0x000000020b087211 */ /* 0x080fe200078008ff */
[----:B------:R-:W-:Y:S01]  /*0170*/  IMAD R17, R7, 0x2, R15 ;  /* 0x0000000207117824 */ /* 0x000fe200078e020f */
[----:B------:R-:W-:Y:S02]  /*0180*/  LEA R10, P1, R13, R2, 0x1 ;  /* 0x000000020d0a7211 */ /* 0x000fe400078208ff */
[----:B------:R-:W-:Y:S02]  /*0190*/  LEA.HI.X.SX32 R9, R11, R0, 0x1, P0 ;  /* 0x000000000b097211 */ /* 0x000fe400000f0eff */
[----:B------:R-:W-:Y:S02]  /*01a0*/  LEA R12, P0, R15, R2, 0x1 ;  /* 0x000000020f0c7211 */ /* 0x000fe400078008ff */
[----:B------:R-:W-:Y:S01]  /*01b0*/  LEA R19, R7, R17, 0x1 ;  /* 0x0000001107137211 */ /* 0x000fe200078e08ff */
[----:B------:R0:W2:Y:S01]  /*01c0*/  LDG.E.U16 R3, [R8.64] ;  /* 0x0000000408037981 */ /* 0x0000a2000c1e1500 */
[----:B------:R-:W-:-:S02]  /*01d0*/  LEA.HI.X.SX32 R11, R13, R0, 0x1, P1 ;  /* 0x000000000d0b7211 */ /* 0x000fc400008f0eff */
[----:B------:R-:W-:Y:S01]  /*01e0*/  LEA.HI.X.SX32 R13, R15, R0, 0x1, P0 ;  /* 0x000000000f0d7211 */ /* 0x000fe200000f0eff */
[----:B------:R-:W-:Y:S01]  /*01f0*/  IMAD R21, R7, 0x2, R19 ;  /* 0x0000000207157824 */ /* 0x000fe200078e0213 */
[-C--:B------:R-:W-:Y:S01]  /*0200*/  LEA R14, P0, R17, R2.reuse, 0x1 ;  /* 0x00000002110e7211 */ /* 0x080fe200078008ff */
[----:B------:R1:W3:Y:S01]  /*0210*/  LDG.E.U16 R4, [R10.64] ;  /* 0x000000040a047981 */ /* 0x0002e2000c1e1500 */
[----:B------:R-:W-:Y:S01]  /*0220*/  LEA R16, P1, R19, R2, 0x1 ;  /* 0x0000000213107211 */ /* 0x000fe200078208ff */
[----:B------:R-:W-:Y:S01]  /*0230*/  IMAD R23, R7, 0x2, R21 ;  /* 0x0000000207177824 */ /* 0x000fe200078e0215 */
[----:B------:R-:W-:Y:S01]  /*0240*/  LEA.HI.X.SX32 R15, R17, R0, 0x1, P0 ;  /* 0x00000000110f7211 */ /* 0x000fe200000f0eff */
[----:B------:R4:W5:Y:S01]  /*0250*/  LDG.E.U16 R6, [R12.64] ;  /* 0x000000040c067981 */ /* 0x000962000c1e1500 */
[----:B------:R-:W-:Y:S02]  /*0260*/  LEA R18, P0, R21, R2, 0x1 ;  /* 0x0000000215127211 */ /* 0x000fe400078008ff */
[-C--:B------:R-:W-:Y:S01]  /*0270*/  LEA.HI.X.SX32 R17, R19, R0.reuse, 0x1, P1 ;  /* 0x0000000013117211 */ /* 0x080fe200008f0eff */
[----:B0-----:R0:W2:Y:S01]  /*0280*/  LDG.E.U16 R9, [R14.64] ;  /* 0x000000040e097981 */ /* 0x0010a2000c1e1500 */
[----:B------:R-:W-:-:S02]  /*0290*/  LEA.HI.X.SX32 R19, R21, R0, 0x1, P0 ;  /* 0x0000000015137211 */ /* 0x000fc400000f0eff */
[----:B------:R-:W-:Y:S01]  /*02a0*/  LEA R20, P0, R23, R2, 0x1 ;  /* 0x0000000217147211 */ /* 0x000fe200078008ff */
[----:B-1----:R1:W2:Y:S01]  /*02b0*/  LDG.E.U16 R11, [R16.64] ;  /* 0x00000004100b7981 */ /* 0x0022a2000c1e1500 */
[----:B------:R-:W-:Y:S02]  /*02c0*/  LEA R25, R7, R23, 0x1 ;  /* 0x0000001707197211 */ /* 0x000fe400078e08ff */
[----:B------:R-:W-:Y:S01]  /*02d0*/  LEA.HI.X.SX32 R21, R23, R0, 0x1, P0 ;  /* 0x0000000017157211 */ /* 0x000fe200000f0eff */
[----:B------:R0:W2:Y:S02]  /*02e0*/  LDG.E.U16 R8, [R18.64] ;  /* 0x0000000412087981 */ /* 0x0000a4000c1e1500 */
[----:B------:R-:W-:Y:S01]  /*02f0*/  IMAD R23, R7, 0x2, R25 ;  /* 0x0000000207177824 */ /* 0x000fe200078e0219 */
[----:B----4-:R-:W-:Y:S01]  /*0300*/  LEA R12, P0, R25, R2, 0x1 ;  /* 0x00000002190c7211 */ /* 0x010fe200078008ff */
[----:B------:R4:W2:Y:S02]  /*0310*/  LDG.E.U16 R10, [R20.64] ;  /* 0x00000004140a7981 */ /* 0x0008a4000c1e1500 */
[----:B------:R-:W-:Y:S01]  /*0320*/  IMAD R27, R7, 0x2, R23 ;  /* 0x00000002071b7824 */ /* 0x000fe200078e0217 */
[----:B------:R-:W-:-:S04]  /*0330*/  LEA.HI.X.SX32 R13, R25, R0, 0x1, P0 ;  /* 0x00000000190d7211 */ /* 0x000fc800000f0eff */
[----:B-1----:R-:W-:Y:S01]  /*0340*/  LEA R17, R7, R27, 0x1 ;  /* 0x0000001b07117211 */ /* 0x002fe200078e08ff */
[----:B------:R1:W2:Y:S01]  /*0350*/  LDG.E.U16 R49, [R12.64] ;  /* 0x000000040c317981 */ /* 0x0002a2000c1e1500 */
[----:B0-----:R-:W-:-:S03]  /*0360*/  LEA R14, P0, R27, R2, 0x1 ;  /* 0x000000021b0e7211 */ /* 0x001fc600078008ff */
[----:B------:R-:W-:Y:S01]  /*0370*/  IMAD R19, R7, 0x2, R17 ;  /* 0x0000000207137824 */ /* 0x000fe200078e0211 */
[----:B------:R-:W-:Y:S02]  /*0380*/  LEA.HI.X.SX32 R15, R27, R0, 0x1, P0 ;  /* 0x000000001b0f7211 */ /* 0x000fe400000f0eff */
[-C--:B------:R-:W-:Y:S01]  /*0390*/  LEA R22, P1, R23, R2.reuse, 0x1 ;  /* 0x0000000217167211 */ /* 0x080fe200078208ff */
[----:B------:R-:W-:Y:S01]  /*03a0*/  IMAD R25, R7, 0x2, R19 ;  /* 0x0000000207197824 */ /* 0x000fe200078e0213 */
[----:B------:R-:W-:Y:S01]  /*03b0*/  LEA R16, P0, R17, R2, 0x1 ;  /* 0x0000000211107211 */ /* 0x000fe200078008ff */
[----:B------:R0:W2:Y:S01]  /*03c0*/  LDG.E.U16 R28, [R14.64] ;  /* 0x000000040e1c7981 */ /* 0x0000a2000c1e1500 */
[-C--:B------:R-:W-:Y:S02]  /*03d0*/  LEA.HI.X.SX32 R23, R23, R0.reuse, 0x1, P1 ;  /* 0x0000000017177211 */ /* 0x080fe400008f0eff */
[----:B------:R-:W-:Y:S02]  /*03e0*/  LEA.HI.X.SX32 R17, R17, R0, 0x1, P0 ;  /* 0x0000000011117211 */ /* 0x000fe400000f0eff */
[----:B------:R-:W-:Y:S01]  /*03f0*/  LEA R18, P0, R19, R2, 0x1 ;  /* 0x0000000213127211 */ /* 0x000fe200078008ff */
[----:B------:R0:W2:Y:S01]  /*0400*/  LDG.E.U16 R51, [R22.64] ;  /* 0x0000000416337981 */ /* 0x0000a2000c1e1500 */
[----:B------:R-:W-:-:S02]  /*0410*/  LEA R27, R7, R25, 0x1 ;  /* 0x00000019071b7211 */ /* 0x000fc400078e08ff */
[----:B------:R-:W-:Y:S01]  /*0420*/  LEA.HI.X.SX32 R19, R19, R0, 0x1, P0 ;  /* 0x0000000013137211 */ /* 0x000fe200000f0eff */
[----:B------:R0:W2:Y:S01]  /*0430*/  LDG.E.U16 R30, [R16.64] ;  /* 0x00000004101e7981 */ /* 0x0000a2000c1e1500 */
[-C--:B----4-:R-:W-:Y:S02]  /*0440*/  LEA R20, P1, R25, R2.reuse, 0x1 ;  /* 0x0000000219147211 */ /* 0x090fe400078208ff */
[----:B-1----:R-:W-:Y:S01]  /*0450*/  LEA R12, P0, R27, R2, 0x1 ;  /* 0x000000021b0c7211 */ /* 0x002fe200078008ff */
[----:B------:R1:W4:Y:S01]  /*0460*/  LDG.E.U16 R53, [R18.64] ;  /* 0x0000000412357981 */ /* 0x000322000c1e1500 */
[----:B0-----:R-:W-:Y:S01]  /*0470*/  IMAD R23, R7, 0x2, R27 ;  /* 0x0000000207177824 */ /* 0x001fe200078e021b */
[-C--:B------:R-:W-:Y:S02]  /*0480*/  LEA.HI.X.SX32 R21, R25, R0.reuse, 0x1, P1 ;  /* 0x0000000019157211 */ /* 0x080fe400008f0eff */
[----:B------:R-:W-:Y:S01]  /*0490*/  LEA.HI.X.SX32 R13, R27, R0, 0x1, P0 ;  /* 0x000000001b0d7211 */ /* 0x000fe200000f0eff */
[----:B------:R-:W-:Y:S01]  /*04a0*/  IMAD R25, R7, 0x2, R23 ;  /* 0x0000000207197824 */ /* 0x000fe200078e0217 */
[C---:B------:R-:W-:Y:S01]  /*04b0*/  LEA R14, P0, R23.reuse, R2, 0x1 ;  /* 0x00000002170e7211 */ /* 0x040fe200078008ff */
[----:B------:R0:W2:Y:S03]  /*04c0*/  LDG.E.U16 R55, [R20.64] ;  /* 0x0000000414377981 */ /* 0x0000a6000c1e1500 */
[----:B------:R-:W-:Y:S01]  /*04d0*/  LEA.HI.X.SX32 R15, R23, R0, 0x1, P0 ;  /* 0x00000000170f7211 */ /* 0x000fe200000f0eff */
[----:B------:R0:W2:Y:S01]  /*04e0*/  LDG.E.U16 R32, [R12.64] ;  /* 0x000000040c207981 */ /* 0x0000a2000c1e1500 */
[----:B------:R-:W-:-:S02]  /*04f0*/  LEA R23, R7, R25, 0x1 ;  /* 0x0000001907177211 */ /* 0x000fc400078e08ff */
[----:B------:R-:W-:Y:S01]  /*0500*/  LEA R16, P0, R25, R2, 0x1 ;  /* 0x0000000219107211 */ /* 0x000fe200078008ff */
[----:B------:R1:W2:Y:S02]  /*0510*/  LDG.E.U16 R34, [R14.64] ;  /* 0x000000040e227981 */ /* 0x0002a4000c1e1500 */
[----:B------:R-:W-:Y:S01]  /*0520*/  IMAD R27, R7, 0x2, R23 ;  /* 0x00000002071b7824 */ /* 0x000fe200078e0217 */
[----:B------:R-:W-:-:S03]  /*0530*/  LEA.HI.X.SX32 R17, R25, R0, 0x1, P0 ;  /* 0x0000000019117211 */ /* 0x000fc600000f0eff */
[----:B0-----:R-:W-:Y:S01]  /*0540*/  IMAD R21, R7, 0x2, R27 ;  /* 0x0000000207157824 */ /* 0x001fe200078e021b */
[C---:B-1----:R-:W-:Y:S01]  /*0550*/  LEA R18, P0, R27.reuse, R2, 0x1 ;  /* 0x000000021b127211 */ /* 0x042fe200078008ff */
[----:B------:R0:W2:Y:S03]  /*0560*/  LDG.E.U16 R57, [R16.64] ;  /* 0x0000000410397981 */ /* 0x0000a6000c1e1500 */
[----:B------:R-:W-:Y:S02]  /*0570*/  LEA.HI.X.SX32 R19, R27, R0, 0x1, P0 ;  /* 0x000000001b137211 */ /* 0x000fe400000f0eff */
[----:B------:R-:W-:Y:S02]  /*0580*/  LEA R12, P0, R21, R2, 0x1 ;  /* 0x00000002150c7211 */ /* 0x000fe400078008ff */
[----:B------:R-:W-:Y:S01]  /*0590*/  LEA R25, R7, R21, 0x1 ;  /* 0x0000001507197211 */ /* 0x000fe200078e08ff */
[----:B------:R1:W3:Y:S01]  /*05a0*/  LDG.E.U16 R36, [R18.64] ;  /* 0x0000000412247981 */ /* 0x0002e2000c1e1500 */
[----:B------:R-:W-:-:S03]  /*05b0*/  LEA.HI.X.SX32 R13, R21, R0, 0x1, P0 ;  /* 0x00000000150d7211 */ /* 0x000fc600000f0eff */
[----:B------:R-:W-:Y:S01]  /*05c0*/  IMAD R21, R7, 0x2, R25 ;  /* 0x0000000207157824 */ /* 0x000fe200078e0219 */
[-C--:B------:R-:W-:Y:S01]  /*05d0*/  LEA R22, P1, R23, R2.reuse, 0x1 ;  /* 0x0000000217167211 */ /* 0x080fe200078208ff */
[----:B------:R1:W3:Y:S01]  /*05e0*/  LDG.E.U16 R38, [R12.64] ;  /* 0x000000040c267981 */ /* 0x0002e2000c1e1500 */
[----:B------:R-:W-:Y:S01]  /*05f0*/  LEA R14, P0, R25, R2, 0x1 ;  /* 0x00000002190e7211 */ /* 0x000fe200078008ff */
[----:B------:R-:W-:Y:S01]  /*0600*/  IMAD R27, R7, 0x2, R21 ;  /* 0x00000002071b7824 */ /* 0x000fe200078e0215 */
[-C--:B------:R-:W-:Y:S02]  /*0610*/  LEA.HI.X.SX32 R23, R23, R0.reuse, 0x1, P1 ;  /* 0x0000000017177211 */ /* 0x080fe400008f0eff */
[----:B------:R-:W-:Y:S02]  /*0620*/  LEA.HI.X.SX32 R15, R25, R0, 0x1, P0 ;  /* 0x00000000190f7211 */ /* 0x000fe400000f0eff */
[----:B------:R-:W-:Y:S01]  /*0630*/  LEA R25, R7, R27, 0x1 ;  /* 0x0000001b07197211 */ /* 0x000fe200078e08ff */
[----:B------:R1:W3:Y:S01]  /*0640*/  LDG.E.U16 R59, [R22.64] ;  /* 0x00000004163b7981 */ /* 0x0002e2000c1e1500 */
[----:B0-----:R-:W-:-:S02]  /*0650*/  LEA R16, P0, R27, R2, 0x1 ;  /* 0x000000021b107211 */ /* 0x001fc400078008ff */
[----:B------:R-:W-:Y:S01]  /*0660*/  LEA R20, P1, R21, R2, 0x1 ;  /* 0x0000000215147211 */ /* 0x000fe200078208ff */
[----:B------:R0:W4:Y:S01]  /*0670*/  LDG.E.U16 R61, [R14.64] ;  /* 0x000000040e3d7981 */ /* 0x000122000c1e1500 */
[----:B------:R-:W-:Y:S01]  /*0680*/  LEA.HI.X.SX32 R17, R27, R0, 0x1, P0 ;  /* 0x000000001b117211 */ /* 0x000fe200000f0eff */
[----:B-1----:R-:W-:Y:S01]  /*0690*/  IMAD R23, R7, 0x2, R25 ;  /* 0x0000000207177824 */ /* 0x002fe200078e0219 */
[----:B------:R-:W-:-:S03]  /*06a0*/  LEA R18, P0, R25, R2, 0x1 ;  /* 0x0000000219127211 */ /* 0x000fc600078008ff */
[----:B------:R1:W4:Y:S01]  /*06b0*/  LDG.E.U16 R40, [R16.64] ;  /* 0x0000000410287981 */ /* 0x000322000c1e1500 */
[----:B------:R-:W-:Y:S01]  /*06c0*/  IMAD R27, R7, 0x2, R23 ;  /* 0x00000002071b7824 */ /* 0x000fe200078e0217 */
[----:B------:R-:W-:-:S04]  /*06d0*/  LEA.HI.X.SX32 R19, R25, R0, 0x1, P0 ;  /* 0x0000000019137211 */ /* 0x000fc800000f0eff */
[----:B------:R-:W-:Y:S01]  /*06e0*/  LEA R25, R7, R27, 0x1 ;  /* 0x0000001b07197211 */ /* 0x000fe200078e08ff */
[----:B------:R0:W4:Y:S01]  /*06f0*/  LDG.E.U16 R42, [R18.64] ;  /* 0x00000004122a7981 */ /* 0x000122000c1e1500 */
[----:B------:R-:W-:-:S03]  /*0700*/  LEA.HI.X.SX32 R21, R21, R0, 0x1, P1 ;  /* 0x0000000015157211 */ /* 0x000fc600008f0eff */
[----:B------:R-:W-:Y:S01]  /*0710*/  IMAD R29, R7, 0x2, R25 ;  /* 0x00000002071d7824 */ /* 0x000fe200078e0219 */
[----:B------:R-:W-:Y:S01]  /*0720*/  LEA R12, P0, R23, R2, 0x1 ;  /* 0x00000002170c7211 */ /* 0x000fe200078008ff */
[----:B------:R1:W4:Y:S02]  /*0730*/  LDG.E.U16 R63, [R20.64] ;  /* 0x00000004143f7981 */ /* 0x000324000c1e1500 */
[----:B------:R-:W-:Y:S01]  /*0740*/  IMAD R31, R7, 0x2, R29 ;  /* 0x00000002071f7824 */ /* 0x000fe200078e021d */
[----:B------:R-:W-:Y:S02]  /*0750*/  LEA.HI.X.SX32 R13, R23, R0, 0x1, P0 ;  /* 0x00000000170d7211 */ /* 0x000fe400000f0eff */
[-C--:B0-----:R-:W-:Y:S02]  /*0760*/  LEA R14, P0, R25, R2.reuse, 0x1 ;  /* 0x00000002190e7211 */ /* 0x081fe400078008ff */
[----:B------:R-:W-:Y:S01]  /*0770*/  LEA R22, P1, R27, R2, 0x1 ;  /* 0x000000021b167211 */ /* 0x000fe200078208ff */
[----:B------:R0:W5:Y:S01]  /*0780*/  LDG.E.U16 R65, [R12.64] ;  /* 0x000000040c417981 */ /* 0x000162000c1e1500 */
[----:B-1----:R-:W-:-:S02]  /*0790*/  LEA R21, R7, R31, 0x1 ;  /* 0x0000001f07157211 */ /* 0x002fc400078e08ff */
[----:B------:R-:W-:-:S03]  /*07a0*/  LEA.HI.X.SX32 R15, R25, R0, 0x1, P0 ;  /* 0x00000000190f7211 */ /* 0x000fc600000f0eff */
[----:B------:R-:W-:Y:S01]  /*07b0*/  IMAD R25, R7, 0x2, R21 ;  /* 0x0000000207197824 */ /* 0x000fe200078e0215 */
[----:B------:R-:W-:Y:S01]  /*07c0*/  LEA.HI.X.SX32 R23, R27, R0, 0x1, P1 ;  /* 0x000000001b177211 */ /* 0x000fe200008f0eff */
[----:B------:R1:W5:Y:S01]  /*07d0*/  LDG.E.U16 R44, [R14.64] ;  /* 0x000000040e2c7981 */ /* 0x000362000c1e1500 */
[----:B------:R-:W-:Y:S01]  /*07e0*/  LEA R16, P0, R29, R2, 0x1 ;  /* 0x000000021d107211 */ /* 0x000fe200078008ff */
[----:B------:R-:W-:Y:S02]  /*07f0*/  IMAD R27, R7, 0x2, R25 ;  /* 0x00000002071b7824 */ /* 0x000fe400078e0219 */
[----:B------:R0:W5:Y:S01]  /*0800*/  LDG.E.U16 R67, [R22.64] ;  /* 0x0000000416437981 */ /* 0x000162000c1e1500 */
[----:B------:R-:W-:Y:S02]  /*0810*/  LEA.HI.X.SX32 R17, R29, R0, 0x1, P0 ;  /* 0x000000001d117211 */ /* 0x000fe400000f0eff */
[----:B------:R-:W-:Y:S02]  /*0820*/  LEA R29, R7, R27, 0x1 ;  /* 0x0000001b071d7211 */ /* 0x000fe400078e08ff */
[----:B------:R-:W-:Y:S01]  /*0830*/  LEA R18, P0, R31, R2, 0x1 ;  /* 0x000000021f127211 */ /* 0x000fe200078008ff */
[----:B------:R1:W5:Y:S02]  /*0840*/  LDG.E.U16 R46, [R16.64] ;  /* 0x00000004102e7981 */ /* 0x000364000c1e1500 */
[----:B------:R-:W-:Y:S01]  /*0850*/  IMAD R33, R7, 0x2, R29 ;  /* 0x0000000207217824 */ /* 0x000fe200078e021d */
[----:B------:R-:W-:-:S03]  /*0860*/  LEA.HI.X.SX32 R19, R31, R0, 0x1, P0 ;  /* 0x000000001f137211 */ /* 0x000fc600000f0eff */
[----:B0-----:R-:W-:Y:S01]  /*0870*/  IMAD R23, R7, 0x2, R33 ;  /* 0x0000000207177824 */ /* 0x001fe200078e0221 */
[----:B------:R-:W-:Y:S01]  /*0880*/  LEA R12, P0, R25, R2, 0x1 ;  /* 0x00000002190c7211 */ /* 0x000fe200078008ff */
[----:B------:R0:W5:Y:S03]  /*0890*/  LDG.E.U16 R69, [R18.64] ;  /* 0x0000000412457981 */ /* 0x000166000c1e1500 */
[----:B------:R-:W-:Y:S02]  /*08a0*/  LEA R31, R7, R23, 0x1 ;  /* 0x00000017071f7211 */ /* 0x000fe400078e08ff */
[----:B------:R-:W-:Y:S02]  /*08b0*/  LEA.HI.X.SX32 R13, R25, R0, 0x1, P0 ;  /* 0x00000000190d7211 */ /* 0x000fe400000f0eff */
[-C--:B-1----:R-:W-:Y:S01]  /*08c0*/  LEA R14, P0, R27, R2.reuse, 0x1 ;  /* 0x000000021b0e7211 */ /* 0x082fe200078008ff */
[----:B------:R-:W-:Y:S01]  /*08d0*/  IMAD R25, R7, 0x2, R31 ;  /* 0x0000000207197824 */ /* 0x000fe200078e021f */
[----:B------:R-:W-:Y:S01]  /*08e0*/  LEA R20, P1, R21, R2, 0x1 ;  /* 0x0000000215147211 */ /* 0x000fe200078208ff */
[----:B------:R1:W5:Y:S01]  /*08f0*/  LDG.E.U16 R48, [R12.64] ;  /* 0x000000040c307981 */ /* 0x000362000c1e1500 */
[----:B------:R-:W-:Y:S01]  /*0900*/  LEA.HI.X.SX32 R15, R27, R0, 0x1, P0 ;  /* 0x000000001b0f7211 */ /* 0x000fe200000f0eff */
[----:B------:R-:W-:Y:S01]  /*0910*/  IMAD R27, R7, 0x2, R25 ;  /* 0x00000002071b7824 */ /* 0x000fe200078e0219 */
[----:B------:R-:W-:-:S02]  /*0920*/  LEA R16, P0, R29, R2, 0x1 ;  /* 0x000000021d107211 */ /* 0x000fc400078008ff */
[----:B------:R-:W-:Y:S01]  /*0930*/  LEA.HI.X.SX32 R21, R21, R0, 0x1, P1 ;  /* 0x0000000015157211 */ /* 0x000fe200008f0eff */
[----:B------:R1:W5:Y:S01]  /*0940*/  LDG.E.U16 R50, [R14.64] ;  /* 0x000000040e327981 */ /* 0x000362000c1e1500 */
[----:B------:R-:W-:Y:S02]  /*0950*/  LEA R35, R7, R27, 0x1 ;  /* 0x0000001b07237211 */ /* 0x000fe400078e08ff */
[----:B0-----:R-:W-:Y:S01]  /*0960*/  LEA R18, P1, R33, R2, 0x1 ;  /* 0x0000000221127211 */ /* 0x001fe200078208ff */
[----:B------:R0:W5:Y:S01]  /*0970*/  LDG.E.U16 R71, [R20.64] ;  /* 0x0000000414477981 */ /* 0x000162000c1e1500 */
[-C--:B------:R-:W-:Y:S01]  /*0980*/  LEA.HI.X.SX32 R17, R29, R0.reuse, 0x1, P0 ;  /* 0x000000001d117211 */ /* 0x080fe200000f0eff */
[----:B------:R-:W-:Y:S01]  /*0990*/  IMAD R29, R7, 0x2, R35 ;  /* 0x00000002071d7824 */ /* 0x000fe200078e0223 */
[----:B------:R-:W-:-:S03]  /*09a0*/  LEA.HI.X.SX32 R19, R33, R0, 0x1, P1 ;  /* 0x0000000021137211 */ /* 0x000fc600008f0eff */
[----:B------:R-:W-:Y:S01]  /*09b0*/  IMAD R33, R7, 0x2, R29 ;  /* 0x0000000207217824 */ /* 0x000fe200078e021d */
[----:B0-----:R-:W-:Y:S01]  /*09c0*/  LEA R20, P0, R23, R2, 0x1 ;  /* 0x0000000217147211 */ /* 0x001fe200078008ff */
[----:B------:R0:W5:Y:S03]  /*09d0*/  LDG.E.U16 R73, [R16.64] ;  /* 0x0000000410497981 */ /* 0x000166000c1e1500 */
[----:B------:R-:W-:Y:S02]  /*09e0*/  LEA R37, R7, R33, 0x1 ;  /* 0x0000002107257211 */ /* 0x000fe400078e08ff */
[----:B------:R-:W-:Y:S01]  /*09f0*/  LEA.HI.X.SX32 R21, R23, R0, 0x1, P0 ;  /* 0x0000000017157211 */ /* 0x000fe200000f0eff */
[----:B------:R0:W5:Y:S01]  /*0a00*/  LDG.E.U16 R75, [R18.64] ;  /* 0x00000004124b7981 */ /* 0x000162000c1e1500 */
[-C--:B-1----:R-:W-:Y:S02]  /*0a10*/  LEA R12, P0, R31, R2.reuse, 0x1 ;  /* 0x000000021f0c7211 */ /* 0x082fe400078008ff */
[----:B------:R-:W-:Y:S01]  /*0a20*/  LEA R22, P1, R27, R2, 0x1 ;  /* 0x000000021b167211 */ /* 0x000fe200078208ff */
[----:B------:R1:W5:Y:S01]  /*0a30*/  LDG.E.U16 R52, [R20.64] ;  /* 0x0000000414347981 */ /* 0x000362000c1e1500 */
[----:B------:R-:W-:Y:S01]  /*0a40*/  LEA.HI.X.SX32 R13, R31, R0, 0x1, P0 ;  /* 0x000000001f0d7211 */ /* 0x000fe200000f0eff */
[----:B------:R-:W-:Y:S01]  /*0a50*/  IMAD R31, R7, 0x2, R37 ;  /* 0x00000002071f7824 */ /* 0x000fe200078e0225 */
[----:B------:R-:W-:-:S03]  /*0a60*/  LEA R14, P0, R25, R2, 0x1 ;  /* 0x00000002190e7211 */ /* 0x000fc600078008ff */
[----:B------:R-:W-:Y:S01]  /*0a70*/  IMAD R39, R7, 0x2, R31 ;  /* 0x0000000207277824 */ /* 0x000fe200078e021f */
[-C--:B------:R-:W-:Y:S01]  /*0a80*/  LEA.HI.X.SX32 R15, R25, R0.reuse, 0x1, P0 ;  /* 0x00000000190f7211 */ /* 0x080fe200000f0eff */
[----:B------:R1:W5:Y:S03]  /*0a90*/  LDG.E.U16 R54, [R12.64] ;  /* 0x000000040c367981 */ /* 0x000366000c1e1500 */
[----:B------:R-:W-:Y:S01]  /*0aa0*/  LEA R25, R7, R39, 0x1 ;  /* 0x0000002707197211 */ /* 0x000fe200078e08ff */
[----:B------:R1:W5:Y:S01]  /*0ab0*/  LDG.E.U16 R77, [R14.64] ;  /* 0x000000040e4d7981 */ /* 0x000362000c1e1500 */
[----:B------:R-:W-:Y:S02]  /*0ac0*/  LEA.HI.X.SX32 R23, R27, R0, 0x1, P1 ;  /* 0x000000001b177211 */ /* 0x000fe400008f0eff */
[-C--:B0-----:R-:W-:Y:S01]  /*0ad0*/  LEA R16, P0, R35, R2.reuse, 0x1 ;  /* 0x0000000223107211 */ /* 0x081fe200078008ff */
[----:B------:R-:W-:Y:S01]  /*0ae0*/  IMAD R27, R7, 0x2, R25 ;  /* 0x00000002071b7824 */ /* 0x000fe200078e0219 */
[----:B-1----:R-:W-:Y:S01]  /*0af0*/  LEA R20, P1, R37, R2, 0x1 ;  /* 0x0000000225147211 */ /* 0x002fe200078208ff */
[----:B------:R0:W5:Y:S01]  /*0b00*/  LDG.E.U16 R79, [R22.64] ;  /* 0x00000004164f7981 */ /* 0x000162000c1e1500 */
[----:B------:R-:W-:Y:S01]  /*0b10*/  LEA.HI.X.SX32 R17, R35, R0, 0x1, P0 ;  /* 0x0000000023117211 */ /* 0x000fe200000f0eff */
[----:B------:R-:W-:Y:S01]  /*0b20*/  IMAD R35, R7, 0x2, R27 ;  /* 0x0000000207237824 */ /* 0x000fe200078e021b */
[----:B------:R-:W-:-:S02]  /*0b30*/  LEA R18, P0, R29, R2, 0x1 ;  /* 0x000000021d127211 */ /* 0x000fc400078008ff */
[-C--:B------:R-:W-:Y:S01]  /*0b40*/  LEA.HI.X.SX32 R21, R37, R0.reuse, 0x1, P1 ;  /* 0x0000000025157211 */ /* 0x080fe200008f0eff */
[----:B------:R1:W5:Y:S01]  /*0b50*/  LDG.E.U16 R56, [R16.64] ;  /* 0x0000000410387981 */ /* 0x000362000c1e1500 */
[----:B------:R-:W-:Y:S02]  /*0b60*/  LEA R41, R7, R35, 0x1 ;  /* 0x0000002307297211 */ /* 0x000fe400078e08ff */
[----:B------:R-:W-:Y:S01]  /*0b70*/  LEA.HI.X.SX32 R19, R29, R0, 0x1, P0 ;  /* 0x000000001d137211 */ /* 0x000fe200000f0eff */
[----:B------:R0:W5:Y:S02]  /*0b80*/  LDG.E.U16 R83, [R20.64] ;  /* 0x0000000414537981 */ /* 0x000164000c1e1500 */
[----:B------:R-:W-:Y:S01]  /*0b90*/  IMAD R29, R7, 0x2, R41 ;  /* 0x00000002071d7824 */ /* 0x000fe200078e0229 */
[----:B------:R-:W-:Y:S01]  /*0ba0*/  LEA R12, P0, R33, R2, 0x1 ;  /* 0x00000002210c7211 */ /* 0x000fe200078008ff */
[----:B------:R0:W5:Y:S02]  /*0bb0*/  LDG.E.U16 R58, [R18.64] ;  /* 0x00000004123a7981 */ /* 0x000164000c1e1500 */
[----:B------:R-:W-:Y:S01]  /*0bc0*/  IMAD R43, R7, 0x2, R29 ;  /* 0x00000002072b7824 */ /* 0x000fe200078e021d */
[----:B------:R-:W-:-:S04]  /*0bd0*/  LEA.HI.X.SX32 R13, R33, R0, 0x1, P0 ;  /* 0x00000000210d7211 */ /* 0x000fc800000f0eff */
[----:B------:R-:W-:Y:S01]  /*0be0*/  LEA R33, R7, R43, 0x1 ;  /* 0x0000002b07217211 */ /* 0x000fe200078e08ff */
[----:B------:R0:W5:Y:S01]  /*0bf0*/  LDG.E.U16 R81, [R12.64] ;  /* 0x000000040c517981 */ /* 0x000162000c1e1500 */
[----:B------:R-:W-:-:S03]  /*0c00*/  LEA R14, P0, R31, R2, 0x1 ;  /* 0x000000021f0e7211 */ /* 0x000fc600078008ff */
[----:B------:R-:W-:Y:S01]  /*0c10*/  IMAD R37, R7, 0x2, R33 ;  /* 0x0000000207257824 */ /* 0x000fe200078e0221 */
[----:B------:R-:W-:-:S03]  /*0c20*/  LEA.HI.X.SX32 R15, R31, R0, 0x1, P0 ;  /* 0x000000001f0f7211 */ /* 0x000fc600000f0eff */
[----:B------:R-:W-:Y:S01]  /*0c30*/  IMAD R31, R7, 0x2, R37 ;  /* 0x00000002071f7824 */ /* 0x000fe200078e0225 */
[----:B-1----:R-:W-:Y:S01]  /*0c40*/  LEA R16, P0, R39, R2, 0x1 ;  /* 0x0000000227107211 */ /* 0x002fe200078008ff */
[----:B------:R1:W5:Y:S03]  /*0c50*/  LDG.E.U16 R60, [R14.64] ;  /* 0x000000040e3c7981 */ /* 0x000366000c1e1500 */
[----:B0-----:R-:W-:Y:S02]  /*0c60*/  LEA R23, R7, R31, 0x1 ;  /* 0x0000001f07177211 */ /* 0x001fe400078e08ff */
[----:B------:R-:W-:-:S03]  /*0c70*/  LEA.HI.X.SX32 R17, R39, R0, 0x1, P0 ;  /* 0x0000000027117211 */ /* 0x000fc600000f0eff */
[----:B------:R-:W-:Y:S01]  /*0c80*/  IMAD R39, R7, 0x2, R23 ;  /* 0x0000000207277824 */ /* 0x000fe200078e0217 */
[-C--:B------:R-:W-:Y:S01]  /*0c90*/  LEA R18, P0, R25, R2.reuse, 0x1 ;  /* 0x0000000219127211 */ /* 0x080fe200078008ff */
[----:B------:R0:W5:Y:S02]  /*0ca0*/  LDG.E.U16 R62, [R16.64] ;  /* 0x00000004103e7981 */ /* 0x000164000c1e1500 */
[----:B------:R-:W-:Y:S01]  /*0cb0*/  IMAD R45, R7, 0x2, R39 ;  /* 0x00000002072d7824 */ /* 0x000fe200078e0227 */
[----:B------:R-:W-:-:S04]  /*0cc0*/  LEA R12, P1, R27, R2, 0x1 ;  /* 0x000000021b0c7211 */ /* 0x000fc800078208ff */
[----:B------:R-:W-:Y:S02]  /*0cd0*/  LEA R47, R7, R45, 0x1 ;  /* 0x0000002d072f7211 */ /* 0x000fe400078e08ff */
[----:B------:R-:W-:-:S03]  /*0ce0*/  LEA.HI.X.SX32 R19, R25, R0, 0x1, P0 ;  /* 0x0000000019137211 */ /* 0x000fc600000f0eff */
[----:B------:R-:W-:Y:S01]  /*0cf0*/  IMAD R25, R7, 0x2, R47 ;  /* 0x0000000207197824 */ /* 0x000fe200078e022f */
[----:B------:R-:W-:Y:S01]  /*0d00*/  LEA.HI.X.SX32 R13, R27, R0, 0x1, P1 ;  /* 0x000000001b0d7211 */ /* 0x000fe200008f0eff */
[----:B------:R0:W5:Y:S01]  /*0d10*/  LDG.E.U16 R85, [R18.64] ;  /* 0x0000000412557981 */ /* 0x000162000c1e1500 */
[-C--:B------:R-:W-:Y:S01]  /*0d20*/  LEA R20, P0, R35, R2.reuse, 0x1 ;  /* 0x0000000223147211 */ /* 0x080fe200078008ff */
[----:B------:R-:W-:Y:S01]  /*0d30*/  IMAD R27, R7, 0x2, R25 ;  /* 0x00000002071b7824 */ /* 0x000fe200078e0219 */
[----:B------:R-:W-:Y:S01]  /*0d40*/  LEA R22, P1, R23, R2, 0x1 ;  /* 0x0000000217167211 */ /* 0x000fe200078208ff */
[----:B------:R0:W5:Y:S01]  /*0d50*/  LDG.E.U16 R87, [R12.64] ;  /* 0x000000040c577981 */ /* 0x000162000c1e1500 */
[----:B------:R-:W-:Y:S02]  /*0d60*/  LEA.HI.X.SX32 R21, R35, R0, 0x1, P0 ;  /* 0x0000000023157211 */ /* 0x000fe400000f0eff */
[----:B-1----:R-:W-:Y:S02]  /*0d70*/  LEA R14, P0, R41, R2, 0x1 ;  /* 0x00000002290e7211 */ /* 0x002fe400078008ff */
[----:B------:R-:W-:Y:S01]  /*0d80*/  LEA R35, R7, R27, 0x1 ;  /* 0x0000001b07237211 */ /* 0x000fe200078e08ff */
[----:B------:R1:W5:Y:S01]  /*0d90*/  LDG.E.U16 R64, [R20.64] ;  /* 0x0000000414407981 */ /* 0x000362000c1e1500 */
[----:B------:R-:W-:-:S02]  /*0da0*/  LEA.HI.X.SX32 R15, R41, R0, 0x1, P0 ;  /* 0x00000000290f7211 */ /* 0x000fc400000f0eff */
[----:B0-----:R-:W-:Y:S01]  /*0db0*/  LEA R16, P0, R43, R2, 0x1 ;  /* 0x000000022b107211 */ /* 0x001fe200078008ff */
[----:B------:R-:W-:Y:S01]  /*0dc0*/  IMAD R41, R7, 0x2, R35 ;  /* 0x0000000207297824 */ /* 0x000fe200078e0223 */
[-C--:B------:R-:W-:Y:S01]  /*0dd0*/  LEA.HI.X.SX32 R23, R23, R0.reuse, 0x1, P1 ;  /* 0x0000000017177211 */ /* 0x080fe200008f0eff */
[----:B------:R0:W5:Y:S01]  /*0de0*/  LDG.E.U16 R66, [R14.64] ;  /* 0x000000040e427981 */ /* 0x000162000c1e1500 */
[----:B------:R-:W-:Y:S01]  /*0df0*/  LEA.HI.X.SX32 R17, R43, R0, 0x1, P0 ;  /* 0x000000002b117211 */ /* 0x000fe200000f0eff */
[----:B------:R-:W-:Y:S01]  /*0e00*/  IMAD R43, R7, 0x2, R41 ;  /* 0x00000002072b7824 */ /* 0x000fe200078e0229 */
[-C--:B------:R-:W-:Y:S01]  /*0e10*/  LEA R24, P0, R25, R2.reuse, 0x1 ;  /* 0x0000000219187211 */ /* 0x080fe200078008ff */
[----:B------:R0:W5:Y:S03]  /*0e20*/  LDG.E.U16 R91, [R22.64] ;  /* 0x00000004165b7981 */ /* 0x000166000c1e1500 */
[----:B-1----:R-:W-:Y:S01]  /*0e30*/  LEA R20, P1, R43, R2, 0x1 ;  /* 0x000000022b147211 */ /* 0x002fe200078208ff */
[----:B------:R1:W5:Y:S01]  /*0e40*/  LDG.E.U16 R89, [R16.64] ;  /* 0x0000000410597981 */ /* 0x000362000c1e1500 */
[----:B------:R-:W-:-:S02]  /*0e50*/  LEA.HI.X.SX32 R25, R25, R0, 0x1, P0 ;  /* 0x0000000019197211 */ /* 0x000fc400000f0eff */
[----:B------:R-:W-:Y:S02]  /*0e60*/  LEA R12, P0, R33, R2, 0x1 ;  /* 0x00000002210c7211 */ /* 0x000fe400078008ff */
[-C--:B------:R-:W-:Y:S01]  /*0e70*/  LEA.HI.X.SX32 R21, R43, R0.reuse, 0x1, P1 ;  /* 0x000000002b157211 */ /* 0x080fe200008f0eff */
[----:B------:R0:W5:Y:S01]  /*0e80*/  LDG.E.U16 R93, [R24.64] ;  /* 0x00000004185d7981 */ /* 0x000162000c1e1500 */
[----:B------:R-:W-:Y:S02]  /*0e90*/  LEA.HI.X.SX32 R13, R33, R0, 0x1, P0 ;  /* 0x00000000210d7211 */ /* 0x000fe400000f0eff */
[-C--:B------:R-:W-:Y:S01]  /*0ea0*/  LEA R18, P1, R39, R2.reuse, 0x1 ;  /* 0x0000000227127211 */ /* 0x080fe200078208ff */
[----:B------:R0:W5:Y:S01]  /*0eb0*/  LDG.E.U16 R95, [R20.64] ;  /* 0x00000004145f7981 */ /* 0x000162000c1e1500 */
[----:B-1----:R-:W-:Y:S02]  /*0ec0*/  LEA R16, P0, R27, R2, 0x1 ;  /* 0x000000021b107211 */ /* 0x002fe400078008ff */
[----:B------:R-:W-:Y:S01]  /*0ed0*/  LEA R43, R7, R43, 0x1 ;  /* 0x0000002b072b7211 */ /* 0x000fe200078e08ff */
[----:B------:R1:W5:Y:S01]  /*0ee0*/  LDG.E.U16 R33, [R12.64] ;  /* 0x000000040c217981 */ /* 0x000362000c1e1500 */
[----:B------:R-:W-:-:S02]  /*0ef0*/  LEA.HI.X.SX32 R19, R39, R0, 0x1, P1 ;  /* 0x0000000027137211 */ /* 0x000fc400008f0eff */
[----:B------:R-:W-:Y:S02]  /*0f00*/  LEA.HI.X.SX32 R17, R27, R0, 0x1, P0 ;  /* 0x000000001b117211 */ /* 0x000fe400000f0eff */
[-C--:B------:R-:W-:Y:S01]  /*0f10*/  LEA R26, P1, R43, R2.reuse, 0x1 ;  /* 0x000000022b1a7211 */ /* 0x080fe200078208ff */
[----:B------:R1:W5:Y:S01]  /*0f20*/  LDG.E.U16 R39, [R18.64] ;  /* 0x0000000412277981 */ /* 0x000362000c1e1500 */
[----:B0-----:R-:W-:Y:S02]  /*0f30*/  LEA R14, P0, R37, R2, 0x1 ;  /* 0x00000002250e7211 */ /* 0x001fe400078008ff */
[-C--:B------:R-:W-:Y:S01]  /*0f40*/  LEA.HI.X.SX32 R27, R43, R0.reuse, 0x1, P1 ;  /* 0x000000002b1b7211 */ /* 0x080fe200008f0eff */
[----:B------:R-:W-:Y:S01]  /*0f50*/  IMAD R43, R7, 0x2, R43 ;  /* 0x00000002072b7824 */ /* 0x000fe200078e022b */
[----:B------:R-:W-:Y:S01]  /*0f60*/  LEA.HI.X.SX32 R15, R37, R0, 0x1, P0 ;  /* 0x00000000250f7211 */ /* 0x000fe200000f0eff */
[----:B------:R0:W5:Y:S01]  /*0f70*/  LDG.E.U16 R68, [R16.64] ;  /* 0x0000000410447981 */ /* 0x000162000c1e1500 */
[----:B------:R-:W-:-:S02]  /*0f80*/  LEA R20, P1, R45, R2, 0x1 ;  /* 0x000000022d147211 */ /* 0x000fc400078208ff */
[----:B------:R-:W-:Y:S01]  /*0f90*/  LEA R22, P0, R35, R2, 0x1 ;  /* 0x0000000223167211 */ /* 0x000fe200078008ff */
[----:B------:R0:W5:Y:S01]  /*0fa0*/  LDG.E.U16 R26, [R26.64] ;  /* 0x000000041a1a7981 */ /* 0x000162000c1e1500 */
[-C--:B------:R-:W-:Y:S02]  /*0fb0*/  LEA.HI.X.SX32 R21, R45, R0.reuse, 0x1, P1 ;  /* 0x000000002d157211 */ /* 0x080fe400008f0eff */
[----:B------:R-:W-:Y:S01]  /*0fc0*/  LEA.HI.X.SX32 R23, R35, R0, 0x1, P0 ;  /* 0x0000000023177211 */ /* 0x000fe200000f0eff */
[----:B------:R0:W5:Y:S01]  /*0fd0*/  LDG.E.U16 R37, [R14.64] ;  /* 0x000000040e257981 */ /* 0x000162000c1e1500 */
[-C--:B------:R-:W-:Y:S02]  /*0fe0*/  LEA R24, P1, R43, R2.reuse, 0x1 ;  /* 0x000000022b187211 */ /* 0x080fe400078208ff */
[----:B-1----:R-:W-:Y:S01]  /*0ff0*/  LEA R12, P0, R29, R2, 0x1 ;  /* 0x000000021d0c7211 */ /* 0x002fe200078008ff */
[----:B------:R-:W-:Y:S01]  /*1000*/  IMAD R7, R7, 0x2, R43 ;  /* 0x0000000207077824 */ /* 0x000fe200078e022b */
[-C--:B------:R-:W-:Y:S01]  /*1010*/  LEA.HI.X.SX32 R25, R43, R0.reuse, 0x1, P1 ;  /* 0x000000002b197211 */ /* 0x080fe200008f0eff */
[----:B------:R1:W5:Y:S01]  /*1020*/  LDG.E.U16 R35, [R20.64] ;  /* 0x0000000414237981 */ /* 0x000362000c1e1500 */
[----:B------:R-:W-:-:S02]  /*1030*/  LEA.HI.X.SX32 R13, R29, R0, 0x1, P0 ;  /* 0x000000001d0d7211 */ /* 0x000fc400000f0eff */
[-C--:B0-----:R-:W-:Y:S01]  /*1040*/  LEA R16, P0, R31, R2.reuse, 0x1 ;  /* 0x000000021f107211 */ /* 0x081fe200078008ff */
[----:B------:R-:W5:Y:S01]  /*1050*/  LDG.E.U16 R22, [R22.64] ;  /* 0x0000000416167981 */ /* 0x000f62000c1e1500 */
[----:B------:R-:W-:Y:S02]  /*1060*/  LEA R14, P1, R47, R2, 0x1 ;  /* 0x000000022f0e7211 */ /* 0x000fe400078208ff */
[-C--:B------:R-:W-:Y:S01]  /*1070*/  LEA.HI.X.SX32 R17, R31, R0.reuse, 0x1, P0 ;  /* 0x000000001f117211 */ /* 0x080fe200000f0eff */
[----:B------:R-:W5:Y:S01]  /*1080*/  LDG.E.U16 R24, [R24.64] ;  /* 0x0000000418187981 */ /* 0x000f62000c1e1500 */
[----:B------:R-:W-:Y:S02]  /*1090*/  LEA.HI.X.SX32 R15, R47, R0, 0x1, P1 ;  /* 0x000000002f0f7211 */ /* 0x000fe400008f0eff */
[-C--:B------:R-:W-:Y:S01]  /*10a0*/  LEA R18, P0, R41, R2.reuse, 0x1 ;  /* 0x0000000229127211 */ /* 0x080fe200078008ff */
[----:B------:R0:W5:Y:S01]  /*10b0*/  LDG.E.U16 R27, [R12.64] ;  /* 0x000000040c1b7981 */ /* 0x000162000c1e1500 */
[----:B-1----:R-:W-:-:S02]  /*10c0*/  LEA R20, P1, R7, R2, 0x1 ;  /* 0x0000000207147211 */ /* 0x002fc400078208ff */
[-C--:B------:R-:W-:Y:S01]  /*10d0*/  LEA.HI.X.SX32 R19, R41, R0.reuse, 0x1, P0 ;  /* 0x0000000029137211 */ /* 0x080fe200000f0eff */
[----:B------:R-:W5:Y:S01]  /*10e0*/  LDG.E.U16 R17, [R16.64] ;  /* 0x0000000410117981 */ /* 0x000f62000c1e1500 */
[----:B------:R-:W-:-:S03]  /*10f0*/  LEA.HI.X.SX32 R21, R7, R0, 0x1, P1 ;  /* 0x0000000007157211 */ /* 0x000fc600008f0eff */
[----:B------:R-:W5:Y:S04]  /*1100*/  LDG.E.U16 R15, [R14.64] ;  /* 0x000000040e0f7981 */ /* 0x000f68000c1e1500 */
[----:B------:R-:W5:Y:S04]  /*1110*/  LDG.E.U16 R19, [R18.64] ;  /* 0x0000000412137981 */ /* 0x000f68000c1e1500 */
[----:B------:R-:W5:Y:S01]  /*1120*/  LDG.E.U16 R21, [R20.64] ;  /* 0x0000000414157981 */ /* 0x000f62000c1e1500 */
[----:B------:R-:W-:Y:S02]  /*1130*/  SHF.R.S32.HI R0, RZ, 0x7, R70 ;  /* 0x00000007ff007819 */ /* 0x000fe40000011446 */
[----:B------:R-:W-:-:S02]  /*1140*/  SHF.L.U32 R7, R5, 0x1, RZ ;  /* 0x0000000105077819 */ /* 0x000fc400000006ff */
[----:B------:R-:W-:-:S04]  /*1150*/  SGXT R0, R0, 0x1 ;  /* 0x000000010000781a */ /* 0x000fc80000000200 */
[----:B------:R-:W-:-:S04]  /*1160*/  LOP3.LUT R0, R7, 0x110, R0, 0x78, !PT ;  /* 0x0000011007007812 */ /* 0x000fc800078e7800 */
[C---:B------:R-:W-:Y:S01]  /*1170*/  LOP3.LUT R78, R0.reuse, 0x20, RZ, 0x3c, !PT ;  /* 0x00000020004e7812 */ /* 0x040fe200078e3cff */
[----:B--2---:R-:W-:Y:S04]  /*1180*/  STS.U16 [R0], R3 ;  /* 0x0000000300007388 */ /* 0x004fe80000000400 */
[----:B------:R-:W-:Y:S04]  /*1190*/  STS.U16 [R0+0x800], R11 ;  /* 0x0008000b00007388 */ /* 0x000fe80000000400 */
[----:B------:R-:W-:Y:S04]  /*11a0*/  STS.U16 [R0+0x1000], R51 ;  /* 0x0010003300007388 */ /* 0x000fe80000000400 */
[----:B------:R-:W-:Y:S04]  /*11b0*/  STS.U16 [R0+0x1800], R55 ;  /* 0x0018003700007388 */ /* 0x000fe80000000400 */
[----:B---3--:R-:W-:Y:S01]  /*11c0*/  STS.U16 [R0+0x2000], R59 ;  /* 0x0020003b00007388 */ /* 0x008fe20000000400 */
[----:B------:R-:W-:-:S03]  /*11d0*/  LOP3.LUT R76, R0, 0x40, RZ, 0x3c, !PT ;  /* 0x00000040004c7812 */ /* 0x000fc600078e3cff */
[----:B----4-:R-:W-:Y:S04]  /*11e0*/  STS.U16 [R0+0x2800], R63 ;  /* 0x0028003f00007388 */ /* 0x010fe80000000400 */
[----:B-----5:R-:W-:Y:S01]  /*11f0*/  STS.U16 [R0+0x3000], R67 ;  /* 0x0030004300007388 */ /* 0x020fe20000000400 */
[----:B------:R-:W-:-:S03]  /*1200*/  LOP3.LUT R252, R0, 0x60, RZ, 0x3c, !PT ;  /* 0x0000006000fc7812 */ /* 0x000fc600078e3cff */
[----:B------:R-:W-:Y:S04]  /*1210*/  STS.U16 [R0+0x3800], R71 ;  /* 0x0038004700007388 */ /* 0x000fe80000000400 */
[----:B------:R-:W-:Y:S04]  /*1220*/  STS.U16 [R0+0x4000], R75 ;  /* 0x0040004b00007388 */ /* 0x000fe80000000400 */
[----:B------:R-:W-:Y:S04]  /*1230*/  STS.U16 [R0+0x4800], R79 ;  /* 0x0048004f00007388 */ /* 0x000fe80000000400 */
[----:B------:R-:W-:Y:S01]  /*1240*/  STS.U16 [R0+0x5000], R83 ;  /* 0x0050005300007388 */ /* 0x000fe20000000400 */
[----:B------:R-:W-:-:S05]  /*1250*/  IMAD.MOV.U32 R2, RZ, RZ, 0x1 ;  /* 0x00000001ff027424 */ /* 0x000fca00078e00ff */
[----:B------:R-:W-:Y:S01]  /*1260*/  ISETP.LE.AND P0, PT, R2, c[0x0][0x1d0], PT ;  /* 0x0000740002007a0c */ /* 0x000fe20003f03270 */
[----:B------:R-:W-:Y:S04]  /*1270*/  STS.U16 [R0+0x5800], R87 ;  /* 0x0058005700007388 */ /* 0x000fe80000000400 */
[----:B------:R-:W-:Y:S04]  /*1280*/  STS.U16 [R0+0x6800], R91 ;  /* 0x0068005b00007388 */ /* 0x000fe80000000400 */
[----:B------:R-:W-:Y:S04]  /*1290*/  STS.U16 [R0+0x6000], R89 ;  /* 0x0060005900007388 */ /* 0x000fe80000000400 */
[----:B------:R-:W-:Y:S04]  /*12a0*/  STS.U16 [R0+0x7000], R93 ;  /* 0x0070005d00007388 */ /* 0x000fe80000000400 */
[----:B------:R-:W-:Y:S04]  /*12b0*/  STS.U16 [R0+0x7800], R95 ;  /* 0x0078005f00007388 */ /* 0x000fe80000000400 */
[----:B------:R1:W-:Y:S04]  /*12c0*/  STS.U16 [R78+0x200], R4 ;  /* 0x000200044e007388 */ /* 0x0003e80000000400 */
[----:B------:R-:W-:Y:S04]  /*12d0*/  STS.U16 [R78+0xa00], R8 ;  /* 0x000a00084e007388 */ /* 0x000fe80000000400 */
        /* <DEDUP_REMOVED lines=41> */
[----:B------:R-:W-:Y:S01]  /*1570*/  STS.U16 [R252+0x7e00], R21 ;  /* 0x007e0015fc007388 */ /* 0x000fe20000000400 */
[----:B------:R-:W-:Y:S01]  /*1580*/  IMAD.MOV.U32 R2, RZ, RZ, -0x800000 ;  /* 0xff800000ff027424 */ /* 0x000fe200078e00ff */
[----:B-1----:R-:W-:Y:S01]  /*1590*/  MOV R4, 0x3f800000 ;  /* 0x3f80000000047802 */ /* 0x002fe20000000f00 */
[----:B0-----:R-:W-:Y:S01]  /*15a0*/  IMAD.MOV.U32 R13, RZ, RZ, 0x3f800000 ;  /* 0x3f800000ff0d7424 */ /* 0x001fe200078e00ff */
[----:B------:R0:W-:Y:S01]  /*15b0*/  STS.U16 [R252+0x4600], R77 ;  /* 0x0046004dfc007388 */ /* 0x0001e20000000400 */
[----:B------:R-:W-:Y:S01]  /*15c0*/  IMAD.MOV.U32 R3, RZ, RZ, -0x800000 ;  /* 0xff800000ff037424 */ /* 0x000fe200078e00ff */
[----:B------:R-:W-:Y:S01]  /*15d0*/  CS2R R168, SRZ ;  /* 0x0000000000a87805 */ /* 0x000fe2000001ff00 */
[----:B------:R-:W-:Y:S01]  /*15e0*/  CS2R R170, SRZ ;  /* 0x0000000000aa7805 */ /* 0x000fe2000001ff00 */
[----:B------:R1:W-:Y:S01]  /*15f0*/  STS.U16 [R252+0x4e00], R81 ;  /* 0x004e0051fc007388 */ /* 0x0003e20000000400 */
[----:B------:R-:W-:Y:S01]  /*1600*/  CS2R R160, SRZ ;  /* 0x0000000000a07805 */ /* 0x000fe2000001ff00 */
[----:B------:R-:W-:Y:S01]  /*1610*/  CS2R R162, SRZ ;  /* 0x0000000000a27805 */ /* 0x000fe2000001ff00 */
[----:B------:R-:W-:Y:S01]  /*1620*/  CS2R R148, SRZ ;  /* 0x0000000000947805 */ /* 0x000fe2000001ff00 */
[----:B------:R2:W-:Y:S01]  /*1630*/  STS.U16 [R252+0x5600], R85 ;  /* 0x00560055fc007388 */ /* 0x0005e20000000400 */
[----:B------:R-:W-:Y:S01]  /*1640*/  CS2R R150, SRZ ;  /* 0x0000000000967805 */ /* 0x000fe2000001ff00 */
[----:B------:R-:W-:Y:S01]  /*1650*/  CS2R R140, SRZ ;  /* 0x00000000008c7805 */ /* 0x000fe2000001ff00 */
[----:B------:R-:W-:Y:S01]  /*1660*/  CS2R R142, SRZ ;  /* 0x00000000008e7805 */ /* 0x000fe2000001ff00 */
[----:B------:R3:W-:Y:S01]  /*1670*/  STS.U16 [R252+0x5e00], R27 ;  /* 0x005e001bfc007388 */ /* 0x0007e20000000400 */
[----:B0-----:R-:W-:Y:S01]  /*1680*/  CS2R R76, SRZ ;  /* 0x00000000004c7805 */ /* 0x001fe2000001ff00 */
[----:B------:R-:W-:Y:S01]  /*1690*/  CS2R R78, SRZ ;  /* 0x00000000004e7805 */ /* 0x000fe2000001ff00 */
[----:B-1----:R-:W-:Y:S01]  /*16a0*/  CS2R R80, SRZ ;  /* 0x0000000000507805 */ /* 0x002fe2000001ff00 */
[----:B------:R-:W-:Y:S01]  /*16b0*/  CS2R R82, SRZ ;  /* 0x0000000000527805 */ /* 0x000fe2000001ff00 */
[----:B------:R-:W-:Y:S01]  /*16c0*/  CS2R R86, SRZ ;  /* 0x0000000000567805 */ /* 0x000fe2000001ff00 */
[----:B--2---:R-:W-:Y:S01]  /*16d0*/  CS2R R84, SRZ ;  /* 0x0000000000547805 */ /* 0x004fe2000001ff00 */
[----:B------:R-:W-:Y:S01]  /*16e0*/  CS2R R88, SRZ ;  /* 0x0000000000587805 */ /* 0x000fe2000001ff00 */
        /* <DEDUP_REMOVED lines=14> */
[----:B---3--:R-:W-:Y:S01]  /*17d0*/  CS2R R26, SRZ ;  /* 0x00000000001a7805 */ /* 0x008fe2000001ff00 */
[----:B------:R-:W-:Y:S01]  /*17e0*/  CS2R R104, SRZ ;  /* 0x0000000000687805 */ /* 0x000fe2000001ff00 */
[----:B------:R-:W-:Y:S01]  /*17f0*/  CS2R R106, SRZ ;  /* 0x00000000006a7805 */ /* 0x000fe2000001ff00 */
[----:B------:R-:W-:-:S02]  /*1800*/  LOP3.LUT R6, R70, 0xff, RZ, 0xc0, !PT ;  /* 0x000000ff46067812 */ /* 0x000fc400078ec0ff */
[----:B------:R-:W-:Y:S01]  /*1810*/  SHF.L.U32 R36, R70, 0x1, RZ ;  /* 0x0000000146247819 */ /* 0x000fe200000006ff */
[----:B------:R-:W-:Y:S05]  /*1820*/  @!P0 BRA `(.L_x_0) ;  /* 0x0000408000008947 */ /* 0x000fea0003800000 */
[C---:B------:R-:W-:Y:S01]  /*1830*/  LOP3.LUT R3, R70.reuse, 0xc0, RZ, 0xc0, !PT ;  /* 0x000000c046037812 */ /* 0x040fe200078ec0ff */
[----:B------:R-:W-:Y:S01]  /*1840*/  IMAD R5, R5, c[0x0][0x1a8], RZ ;  /* 0x00006a0005057a24 */ /* 0x000fe200078e02ff */
[----:B------:R-:W-:Y:S01]  /*1850*/  LOP3.LUT R10, R70, 0x3f, RZ, 0xc0, !PT ;  /* 0x0000003f460a7812 */ /* 0x000fe200078ec0ff */
[----:B------:R-:W-:Y:S01]  /*1860*/  IMAD.SHL.U32 R6, R6, 0x2, RZ ;  /* 0x0000000206067824 */ /* 0x000fe200078e00ff */
[----:B------:R-:W-:Y:S01]  /*1870*/  SHF.R.U32.HI R3, RZ, 0x2, R3 ;  /* 0x00000002ff037819 */ /* 0x000fe20000011603 */
[----:B------:R-:W-:Y:S01]  /*1880*/  IMAD R2, R72, c[0x0][0x1a0], RZ ;  /* 0x0000680048027a24 */ /* 0x000fe200078e02ff */
[C---:B------:R-:W-:Y:S01]  /*1890*/  SHF.L.U32 R7, R5.reuse, 0x1, RZ ;  /* 0x0000000105077819 */ /* 0x040fe200000006ff */
[----:B------:R-:W-:Y:S01]  /*18a0*/  IMAD R8, R74, c[0x0][0x1a4], RZ ;  /* 0x000069004a087a24 */ /* 0x000fe200078e02ff */
[----:B------:R-:W-:Y:S01]  /*18b0*/  LOP3.LUT R12, R36, 0x10, RZ, 0xc0, !PT ;  /* 0x00000010240c7812 */ /* 0x000fe200078ec0ff */
[----:B------:R-:W-:Y:S01]  /*18c0*/  IMAD.MOV.U32 R33, RZ, RZ, c[0x0][0x1a4] ;  /* 0x00006900ff217624 */ /* 0x000fe200078e00ff */
[--C-:B------:R-:W-:Y:S01]  /*18d0*/  SHF.R.U32.HI R18, RZ, 0x6, R70.reuse ;  /* 0x00000006ff127819 */ /* 0x100fe20000011646 */
[----:B------:R-:W-:Y:S01]  /*18e0*/  IMAD.HI R9, R5, 0x2, RZ ;  /* 0x0000000205097827 */ /* 0x000fe200078e02ff */
[----:B------:R-:W-:Y:S01]  /*18f0*/  LOP3.LUT R5, R6, R3, RZ, 0x3c, !PT ;  /* 0x0000000306057212 */ /* 0x000fe200078e3cff */
[----:B------:R-:W-:Y:S01]  /*1900*/  CS2R R168, SRZ ;  /* 0x0000000000a87805 */ /* 0x000fe2000001ff00 */
[----:B------:R-:W-:Y:S01]  /*1910*/  LOP3.LUT R19, R12, 0xe0, R70, 0xf8, !PT ;  /* 0x000000e00c137812 */ /* 0x000fe200078ef846 */
[C---:B------:R-:W-:Y:S01]  /*1920*/  IMAD.SHL.U32 R4, R2.reuse, 0x2, RZ ;  /* 0x0000000202047824 */ /* 0x040fe200078e00ff */
[----:B------:R-:W-:Y:S01]  /*1930*/  CS2R R170, SRZ ;  /* 0x0000000000aa7805 */ /* 0x000fe2000001ff00 */
[----:B------:R-:W-:Y:S01]  /*1940*/  IMAD R3, R33, 0x2, R8 ;  /* 0x0000000221037824 */ /* 0x000fe200078e0208 */
[----:B------:R-:W-:Y:S01]  /*1950*/  CS2R R160, SRZ ;  /* 0x0000000000a07805 */ /* 0x000fe2000001ff00 */
[----:B------:R-:W-:Y:S01]  /*1960*/  IMAD.HI R2, R2, 0x2, RZ ;  /* 0x0000000202027827 */ /* 0x000fe200078e02ff */
[----:B------:R-:W-:Y:S01]  /*1970*/  IADD3 R245, P0, P1, R7, c[0x0][0x168], R4 ;  /* 0x00005a0007f57a10 */ /* 0x000fe2000791e004 */
[----:B------:R-:W-:Y:S01]  /*1980*/  CS2R R162, SRZ ;  /* 0x0000000000a27805 */ /* 0x000fe2000001ff00 */
[----:B------:R-:W-:Y:S01]  /*1990*/  LEA R4, R33, R3, 0x1 ;  /* 0x0000000321047211 */ /* 0x000fe200078e08ff */
[----:B------:R-:W-:Y:S01]  /*19a0*/  IMAD.SHL.U32 R13, R70, 0x80, RZ ;  /* 0x00000080460d7824 */ /* 0x000fe200078e00ff */
[----:B------:R-:W-:Y:S01]  /*19b0*/  IADD3.X R31, R9, c[0x0][0x16c], R2, P0, P1 ;  /* 0x00005b00091f7a10 */ /* 0x000fe200007e2402 */
[----:B------:R-:W-:Y:S01]  /*19c0*/  IMAD R2, R72, c[0x0][0x1b0], RZ ;  /* 0x00006c0048027a24 */ /* 0x000fe200078e02ff */
[----:B------:R-:W-:Y:S01]  /*19d0*/  LOP3.LUT R7, R70, 0x7, RZ, 0xc0, !PT ;  /* 0x0000000746077812 */ /* 0x000fe200078ec0ff */
[----:B------:R-:W-:Y:S01]  /*19e0*/  IMAD R9, R33, 0x2, R4 ;  /* 0x0000000221097824 */ /* 0x000fe200078e0204 */
[----:B------:R-:W-:Y:S01]  /*19f0*/  LOP3.LUT R14, R13, 0x800, RZ, 0xc0, !PT ;  /* 0x000008000d0e7812 */ /* 0x000fe200078ec0ff */
[C---:B------:R-:W-:Y:S01]  /*1a00*/  IMAD.HI R15, R2.reuse, 0x2, RZ ;  /* 0x00000002020f7827 */ /* 0x040fe200078e02ff */
[----:B------:R-:W-:Y:S01]  /*1a10*/  SHF.L.U32 R6, R2, 0x1, RZ ;  /* 0x0000000102067819 */ /* 0x000fe200000006ff */
[----:B------:R-:W-:Y:S01]  /*1a20*/  CS2R R148, SRZ ;  /* 0x0000000000947805 */ /* 0x000fe2000001ff00 */
[----:B------:R-:W-:Y:S01]  /*1a30*/  LEA R20, P2, R4, R245, 0x1 ;  /* 0x000000f504147211 */ /* 0x000fe200078408ff */
[----:B------:R-:W-:Y:S01]  /*1a40*/  IMAD R11, R33, 0x2, R9 ;  /* 0x00000002210b7824 */ /* 0x000fe200078e0209 */
[----:B------:R-:W-:Y:S01]  /*1a50*/  CS2R R150, SRZ ;  /* 0x0000000000967805 */ /* 0x000fe2000001ff00 */
[----:B------:R-:W-:Y:S01]  /*1a60*/  IMAD R2, R10, c[0x0][0x1b4], RZ ;  /* 0x00006d000a027a24 */ /* 0x000fe200078e02ff */
[----:B------:R-:W-:Y:S01]  /*1a70*/  LEA.HI.X.SX32 R21, R4, R31, 0x1, P2 ;  /* 0x0000001f04157211 */ /* 0x000fe200010f0eff */
[----:B------:R-:W-:Y:S01]  /*1a80*/  IMAD R10, R7, 0x110, RZ ;  /* 0x00000110070a7824 */ /* 0x000fe200078e02ff */
[----:B------:R-:W-:Y:S01]  /*1a90*/  CS2R R140, SRZ ;  /* 0x00000000008c7805 */ /* 0x000fe2000001ff00 */
[----:B------:R-:W-:Y:S01]  /*1aa0*/  IMAD R12, R33, 0x2, R11 ;  /* 0x00000002210c7824 */ /* 0x000fe200078e020b */
[C---:B------:R-:W-:Y:S01]  /*1ab0*/  SHF.L.U32 R17, R2.reuse, 0x1, RZ ;  /* 0x0000000102117819 */ /* 0x040fe200000006ff */
[----:B------:R-:W-:Y:S01]  /*1ac0*/  IMAD.HI R16, R2, 0x2, RZ ;  /* 0x0000000202107827 */ /* 0x000fe200078e02ff */
[----:B------:R-:W-:Y:S01]  /*1ad0*/  LOP3.LUT R19, R10, R19, RZ, 0x3c, !PT ;  /* 0x000000130a137212 */ /* 0x000fe200078e3cff */
[----:B------:R-:W-:Y:S01]  /*1ae0*/  CS2R R142, SRZ ;  /* 0x00000000008e7805 */ /* 0x000fe2000001ff00 */
[----:B------:R-:W-:Y:S01]  /*1af0*/  IADD3 R173, P0, P1, R17, c[0x0][0x170], R6 ;  /* 0x00005c0011ad7a10 */ /* 0x000fe2000791e006 */
[C---:B------:R-:W-:Y:S01]  /*1b00*/  IMAD R13, R33.reuse, 0x2, R12 ;  /* 0x00000002210d7824 */ /* 0x040fe200078e020c */
[----:B------:R-:W-:Y:S01]  /*1b10*/  SGXT.U32 R2, R18, 0x2 ;  /* 0x000000021202781a */ /* 0x000fe20000000000 */
[----:B------:R-:W-:Y:S01]  /*1b20*/  IMAD.IADD R6, R14, 0x1, R19 ;  /* 0x000000010e067824 */ /* 0x000fe200078e0213 */
[----:B------:R-:W-:Y:S01]  /*1b30*/  IADD3.X R29, R16, c[0x0][0x174], R15, P0, P1 ;  /* 0x00005d00101d7a10 */ /* 0x000fe200007e240f */
[----:B------:R-:W-:Y:S01]  /*1b40*/  IMAD.MOV.U32 R35, RZ, RZ, c[0x0][0x1b8] ;  /* 0x00006e00ff237624 */ /* 0x000fe200078e00ff */
[----:B------:R-:W-:Y:S01]  /*1b50*/  LEA R14, R33, R13, 0x1 ;  /* 0x0000000d210e7211 */ /* 0x000fe200078e08ff */
[----:B------:R-:W-:Y:S01]  /*1b60*/  IMAD R16, R2, c[0x0][0x1b8], RZ ;  /* 0x00006e0002107a24 */ /* 0x000fe200078e02ff */
[-C--:B------:R-:W-:Y:S01]  /*1b70*/  LEA R22, P1, R3, R245.reuse, 0x1 ;  /* 0x000000f503167211 */ /* 0x080fe200078208ff */
[----:B------:R-:W-:Y:S01]  /*1b80*/  CS2R R76, SRZ ;  /* 0x00000000004c7805 */ /* 0x000fe2000001ff00 */
[C---:B------:R-:W-:Y:S01]  /*1b90*/  LEA R24, P0, R8.reuse, R245, 0x1 ;  /* 0x000000f508187211 */ /* 0x040fe200078008ff */
[----:B------:R-:W-:Y:S01]  /*1ba0*/  IMAD R2, R33, 0x2, R14 ;  /* 0x0000000221027824 */ /* 0x000fe200078e020e */
[-C--:B------:R-:W-:Y:S01]  /*1bb0*/  LEA.HI.X.SX32 R23, R3, R31.reuse, 0x1, P1 ;  /* 0x0000001f03177211 */ /* 0x080fe200008f0eff */
[----:B------:R-:W-:Y:S01]  /*1bc0*/  IMAD R17, R35, 0x4, R16 ;  /* 0x0000000423117824 */ /* 0x000fe200078e0210 */
[----:B------:R-:W-:Y:S01]  /*1bd0*/  LEA.HI.X.SX32 R25, R8, R31, 0x1, P0 ;  /* 0x0000001f08197211 */ /* 0x000fe200000f0eff */
[----:B------:R-:W-:Y:S01]  /*1be0*/  CS2R R78, SRZ ;  /* 0x00000000004e7805 */ /* 0x000fe2000001ff00 */
[----:B------:R-:W-:Y:S01]  /*1bf0*/  LEA R15, R33, R2, 0x1 ;  /* 0x00000002210f7211 */ /* 0x000fe200078e08ff */
[----:B------:R-:W-:Y:S01]  /*1c00*/  IMAD R18, R35, 0x4, R17 ;  /* 0x0000000423127824 */ /* 0x000fe200078e0211 */
[----:B------:R-:W-:Y:S01]  /*1c10*/  LEA R242, P0, R16, R173, 0x1 ;  /* 0x000000ad10f27211 */ /* 0x000fe200078008ff */
[----:B------:R-:W-:Y:S01]  /*1c20*/  STL.64 [R1+0xd8], R24 ;  /* 0x0000d81801007387 */ /* 0x000fe20000100a00 */
[----:B------:R-:W-:Y:S01]  /*1c30*/  LOP3.LUT R10, R10, 0x30, R36, 0x78, !PT ;  /* 0x000000300a0a7812 */ /* 0x000fe200078e7824 */
[----:B------:R-:W-:Y:S01]  /*1c40*/  IMAD R3, R33, 0x2, R15 ;  /* 0x0000000221037824 */ /* 0x000fe200078e020f */
[----:B------:R-:W-:Y:S01]  /*1c50*/  LEA R19, R35, R18, 0x2 ;  /* 0x0000001223137211 */ /* 0x000fe200078e10ff */
[----:B------:R0:W-:Y:S01]  /*1c60*/  STL.64 [R1+0xd0], R22 ;  /* 0x0000d01601007387 */ /* 0x0001e20000100a00 */
[----:B------:R-:W-:Y:S01]  /*1c70*/  LEA.HI.X.SX32 R243, R16, R29, 0x1, P0 ;  /* 0x0000001d10f37211 */ /* 0x000fe200000f0eff */
[----:B------:R-:W-:Y:S01]  /*1c80*/  CS2R R80, SRZ ;  /* 0x0000000000507805 */ /* 0x000fe2000001ff00 */
[C---:B------:R-:W-:Y:S01]  /*1c90*/  LEA R4, R33.reuse, R3, 0x1 ;  /* 0x0000000321047211 */ /* 0x040fe200078e08ff */
[----:B------:R1:W-:Y:S01]  /*1ca0*/  STL.64 [R1+0xc8], R20 ;  /* 0x0000c81401007387 */ /* 0x0003e20000100a00 */
[C---:B------:R-:W-:Y:S01]  /*1cb0*/  LEA R238, P0, R18.reuse, R173, 0x1 ;  /* 0x000000ad12ee7211 */ /* 0x040fe200078008ff */
[----:B------:R-:W-:Y:S01]  /*1cc0*/  CS2R R82, SRZ ;  /* 0x0000000000527805 */ /* 0x000fe2000001ff00 */
[----:B------:R-:W-:Y:S01]  /*1cd0*/  CS2R R84, SRZ ;  /* 0x0000000000547805 */ /* 0x000fe2000001ff00 */
[----:B------:R-:W-:Y:S01]  /*1ce0*/  IMAD R8, R33, 0x2, R4 ;  /* 0x0000000221087824 */ /* 0x000fe200078e0204 */
[----:B------:R-:W-:Y:S01]  /*1cf0*/  LEA.HI.X.SX32 R239, R18, R29, 0x1, P0 ;  /* 0x0000001d12ef7211 */ /* 0x000fe200000f0eff */
[----:B------:R-:W-:Y:S01]  /*1d00*/  CS2R R86, SRZ ;  /* 0x0000000000567805 */ /* 0x000fe2000001ff00 */
[----:B------:R-:W-:Y:S01]  /*1d10*/  CS2R R88, SRZ ;  /* 0x0000000000587805 */ /* 0x000fe2000001ff00 */
[C---:B0-----:R-:W-:Y:S01]  /*1d20*/  LEA R22, P1, R9.reuse, R245, 0x1 ;  /* 0x000000f509167211 */ /* 0x041fe200078208ff */
[----:B------:R-:W-:Y:S01]  /*1d30*/  CS2R R90, SRZ ;  /* 0x00000000005a7805 */ /* 0x000fe2000001ff00 */
[----:B------:R-:W-:Y:S01]  /*1d40*/  CS2R R92, SRZ ;  /* 0x00000000005c7805 */ /* 0x000fe2000001ff00 */
[----:B------:R-:W-:Y:S01]  /*1d50*/  CS2R R94, SRZ ;  /* 0x00000000005e7805 */ /* 0x000fe2000001ff00 */
[----:B------:R-:W-:Y:S01]  /*1d60*/  LEA.HI.X.SX32 R23, R9, R31, 0x1, P1 ;  /* 0x0000001f09177211 */ /* 0x000fe200008f0eff */
[----:B------:R-:W-:Y:S01]  /*1d70*/  IMAD R9, R33, 0x2, R8 ;  /* 0x0000000221097824 */ /* 0x000fe200078e0208 */
[CC--:B-1----:R-:W-:Y:S01]  /*1d80*/  LEA R20, P2, R11.reuse, R245.reuse, 0x1 ;  /* 0x000000f50b147211 */ /* 0x0c2fe200078408ff */
[----:B------:R-:W-:Y:S01]  /*1d90*/  CS2R R108, SRZ ;  /* 0x00000000006c7805 */ /* 0x000fe2000001ff00 */
[C---:B------:R-:W-:Y:S01]  /*1da0*/  LEA R24, P1, R12.reuse, R245, 0x1 ;  /* 0x000000f50c187211 */ /* 0x040fe200078208ff */
[----:B------:R0:W-:Y:S01]  /*1db0*/  STL.64 [R1+0xc0], R22 ;  /* 0x0000c01601007387 */ /* 0x0001e20000100a00 */
[----:B------:R-:W-:Y:S01]  /*1dc0*/  LEA.HI.X.SX32 R21, R11, R31, 0x1, P2 ;  /* 0x0000001f0b157211 */ /* 0x000fe200010f0eff */
[----:B------:R-:W-:Y:S01]  /*1dd0*/  CS2R R110, SRZ ;  /* 0x00000000006e7805 */ /* 0x000fe2000001ff00 */
[C---:B------:R-:W-:Y:S01]  /*1de0*/  LEA R11, R33.reuse, R9, 0x1 ;  /* 0x00000009210b7211 */ /* 0x040fe200078e08ff */
[----:B------:R-:W-:Y:S01]  /*1df0*/  CS2R R96, SRZ ;  /* 0x0000000000607805 */ /* 0x000fe2000001ff00 */
[----:B------:R-:W-:Y:S01]  /*1e00*/  LEA.HI.X.SX32 R25, R12, R31, 0x1, P1 ;  /* 0x0000001f0c197211 */ /* 0x000fe200008f0eff */
[----:B------:R1:W-:Y:S01]  /*1e10*/  STL.64 [R1+0xb8], R20 ;  /* 0x0000b81401007387 */ /* 0x0003e20000100a00 */
[C---:B------:R-:W-:Y:S01]  /*1e20*/  LEA R26, P1, R14.reuse, R245, 0x1 ;  /* 0x000000f50e1a7211 */ /* 0x040fe200078208ff */
[----:B------:R-:W-:Y:S01]  /*1e30*/  IMAD R12, R33, 0x2, R11 ;  /* 0x00000002210c7824 */ /* 0x000fe200078e020b */
[----:B------:R-:W-:Y:S01]  /*1e40*/  CS2R R98, SRZ ;  /* 0x0000000000627805 */ /* 0x000fe2000001ff00 */
[----:B------:R2:W-:Y:S01]  /*1e50*/  STL.64 [R1+0xb0], R24 ;  /* 0x0000b01801007387 */ /* 0x0005e20000100a00 */
[----:B------:R-:W-:Y:S01]  /*1e60*/  LEA.HI.X.SX32 R27, R14, R31, 0x1, P1 ;  /* 0x0000001f0e1b7211 */ /* 0x000fe200008f0eff */
[----:B------:R-:W-:Y:S01]  /*1e70*/  CS2R R100, SRZ ;  /* 0x0000000000647805 */ /* 0x000fe2000001ff00 */
[-C--:B0-----:R-:W-:Y:S01]  /*1e80*/  LEA R22, P2, R13, R245.reuse, 0x1 ;  /* 0x000000f50d167211 */ /* 0x081fe200078408ff */
[----:B------:R-:W-:Y:S01]  /*1e90*/  CS2R R102, SRZ ;  /* 0x0000000000667805 */ /* 0x000fe2000001ff00 */
[----:B------:R-:W-:Y:S01]  /*1ea0*/  LEA R38, P1, R15, R245, 0x1 ;  /* 0x000000f50f267211 */ /* 0x000fe200078208ff */
[----:B------:R-:W-:Y:S01]  /*1eb0*/  CS2R R104, SRZ ;  /* 0x0000000000687805 */ /* 0x000fe2000001ff00 */
[-C--:B------:R-:W-:Y:S01]  /*1ec0*/  LEA.HI.X.SX32 R23, R13, R31.reuse, 0x1, P2 ;  /* 0x0000001f0d177211 */ /* 0x080fe200010f0eff */
[----:B------:R-:W-:Y:S01]  /*1ed0*/  IMAD R13, R33, 0x2, R12 ;  /* 0x00000002210d7824 */ /* 0x000fe200078e020c */
[----:B------:R-:W-:Y:S01]  /*1ee0*/  LEA.HI.X.SX32 R39, R15, R31, 0x1, P1 ;  /* 0x0000001f0f277211 */ /* 0x000fe200008f0eff */
[C---:B-1----:R-:W-:Y:S01]  /*1ef0*/  IMAD R20, R35.reuse, 0x4, R19 ;  /* 0x0000000423147824 */ /* 0x042fe200078e0213 */
[-C--:B------:R-:W-:Y:S01]  /*1f00*/  LEA R40, P1, R4, R245.reuse, 0x1 ;  /* 0x000000f504287211 */ /* 0x080fe200078208ff */
[----:B------:R0:W-:Y:S01]  /*1f10*/  STL.64 [R1+0xa8], R22 ;  /* 0x0000a81601007387 */ /* 0x0001e20000100a00 */
[----:B--2---:R-:W-:Y:S01]  /*1f20*/  LEA R24, P2, R2, R245, 0x1 ;  /* 0x000000f502187211 */ /* 0x004fe200078408ff */
[----:B------:R-:W-:Y:S01]  /*1f30*/  IMAD R21, R35, 0x4, R20 ;  /* 0x0000000423157824 */ /* 0x000fe200078e0214 */
[-C--:B------:R-:W-:Y:S01]  /*1f40*/  LEA.HI.X.SX32 R41, R4, R31.reuse, 0x1, P1 ;  /* 0x0000001f04297211 */ /* 0x080fe200008f0eff */
[----:B------:R1:W-:Y:S01]  /*1f50*/  STL.64 [R1+0xa0], R26 ;  /* 0x0000a01a01007387 */ /* 0x0003e20000100a00 */
[----:B------:R-:W-:Y:S01]  /*1f60*/  LEA.HI.X.SX32 R25, R2, R31, 0x1, P2 ;  /* 0x0000001f02197211 */ /* 0x000fe200010f0eff */
[----:B------:R-:W-:Y:S01]  /*1f70*/  CS2R R106, SRZ ;  /* 0x00000000006a7805 */ /* 0x000fe2000001ff00 */
[----:B------:R-:W-:-:S02]  /*1f80*/  LEA R2, R33, R13, 0x1 ;  /* 0x0000000d21027211 */ /* 0x000fc400078e08ff */
[----:B------:R-:W-:Y:S01]  /*1f90*/  LEA R42, P1, R9, R245, 0x1 ;  /* 0x000000f5092a7211 */ /* 0x000fe200078208ff */
[----:B------:R2:W-:Y:S01]  /*1fa0*/  STL.64 [R1+0x98], R24 ;  /* 0x0000981801007387 */ /* 0x0005e20000100a00 */
[C---:B------:R-:W-:Y:S01]  /*1fb0*/  LEA R234, P0, R20.reuse, R173, 0x1 ;  /* 0x000000ad14ea7211 */ /* 0x040fe200078008ff */
[----:B------:R-:W-:Y:S01]  /*1fc0*/  IMAD R14, R33, 0x2, R2 ;  /* 0x00000002210e7824 */ /* 0x000fe200078e0202 */
[----:B------:R-:W-:Y:S01]  /*1fd0*/  LEA.HI.X.SX32 R43, R9, R31, 0x1, P1 ;  /* 0x0000001f092b7211 */ /* 0x000fe200008f0eff */
[----:B------:R3:W-:Y:S01]  /*1fe0*/  STL.64 [R1+0x90], R38 ;  /* 0x0000902601007387 */ /* 0x0007e20000100a00 */
[----:B0-----:R-:W-:Y:S02]  /*1ff0*/  LEA R22, R35, R21, 0x2 ;  /* 0x0000001523167211 */ /* 0x001fe400078e10ff */
[----:B-1----:R-:W-:Y:S02]  /*2000*/  LEA R26, P2, R3, R245, 0x1 ;  /* 0x000000f5031a7211 */ /* 0x002fe400078408ff */
[----:B------:R-:W-:Y:S01]  /*2010*/  LEA.HI.X.SX32 R235, R20, R29, 0x1, P0 ;  /* 0x0000001d14eb7211 */ /* 0x000fe200000f0eff */
[----:B------:R-:W-:Y:S01]  /*2020*/  IMAD R23, R35, 0x4, R22 ;  /* 0x0000000423177824 */ /* 0x000fe200078e0216 */
[----:B------:R-:W-:Y:S01]  /*2030*/  LEA.HI.X.SX32 R27, R3, R31, 0x1, P2 ;  /* 0x0000001f031b7211 */ /* 0x000fe200010f0eff */
[----:B------:R-:W-:-:S02]  /*2040*/  IMAD R3, R33, 0x2, R14 ;  /* 0x0000000221037824 */ /* 0x000fc400078e020e */
[----:B--2---:R-:W-:Y:S01]  /*2050*/  IMAD R24, R35, 0x4, R23 ;  /* 0x0000000423187824 */ /* 0x004fe200078e0217 */
[----:B------:R-:W-:Y:S01]  /*2060*/  LEA R228, P0, R23, R173, 0x1 ;  /* 0x000000ad17e47211 */ /* 0x000fe200078008ff */
[----:B------:R0:W-:Y:S01]  /*2070*/  STL.64 [R1+0x88], R26 ;  /* 0x0000881a01007387 */ /* 0x0001e20000100a00 */
[C---:B---3--:R-:W-:Y:S02]  /*2080*/  LEA R38, P2, R8.reuse, R245, 0x1 ;  /* 0x000000f508267211 */ /* 0x048fe400078408ff */
[----:B------:R-:W-:Y:S01]  /*2090*/  LEA R4, R33, R3, 0x1 ;  /* 0x0000000321047211 */ /* 0x000fe200078e08ff */
[----:B------:R1:W-:Y:S01]  /*20a0*/  STL.64 [R1+0x80], R40 ;  /* 0x0000802801007387 */ /* 0x0003e20000100a00 */
[----:B------:R-:W-:Y:S02]  /*20b0*/  LEA.HI.X.SX32 R39, R8, R31, 0x1, P2 ;  /* 0x0000001f08277211 */ /* 0x000fe400010f0eff */
[----:B------:R-:W-:Y:S01]  /*20c0*/  LEA R25, R35, R24, 0x2 ;  /* 0x0000001823197211 */ /* 0x000fe200078e10ff */
[----:B------:R-:W-:Y:S01]  /*20d0*/  IMAD R8, R33, 0x2, R4 ;  /* 0x0000000221087824 */ /* 0x000fe200078e0204 */
[----:B------:R-:W-:Y:S01]  /*20e0*/  LEA.HI.X.SX32 R229, R23, R29, 0x1, P0 ;  /* 0x0000001d17e57211 */ /* 0x000fe200000f0eff */
[----:B------:R2:W-:Y:S02]  /*20f0*/  STL.64 [R1+0x78], R38 ;  /* 0x0000782601007387 */ /* 0x0005e40000100a00 */
[----:B------:R-:W-:-:S02]  /*2100*/  IMAD R15, R33, 0x2, R8 ;  /* 0x00000002210f7824 */ /* 0x000fc400078e0208 */
[----:B------:R3:W-:Y:S01]  /*2110*/  STL.64 [R1+0x70], R42 ;  /* 0x0000702a01007387 */ /* 0x0007e20000100a00 */
[----:B0-----:R-:W-:Y:S01]  /*2120*/  IMAD R26, R35, 0x4, R25 ;  /* 0x00000004231a7824 */ /* 0x001fe200078e0219 */
[----:B-1----:R-:W-:Y:S01]  /*2130*/  LEA R40, P2, R11, R245, 0x1 ;  /* 0x000000f50b287211 */ /* 0x002fe200078408ff */
[----:B------:R-:W-:Y:S02]  /*2140*/  IMAD R9, R33, 0x2, R15 ;  /* 0x0000000221097824 */ /* 0x000fe400078e020f */
[----:B------:R-:W-:Y:S01]  /*2150*/  IMAD R27, R35, 0x4, R26 ;  /* 0x00000004231b7824 */ /* 0x000fe200078e021a */
[----:B------:R-:W-:Y:S02]  /*2160*/  LEA.HI.X.SX32 R41, R11, R31, 0x1, P2 ;  /* 0x0000001f0b297211 */ /* 0x000fe400010f0eff */
[----:B--2---:R-:W-:Y:S02]  /*2170*/  LEA R38, P3, R12, R245, 0x1 ;  /* 0x000000f50c267211 */ /* 0x004fe400078608ff */
[----:B------:R-:W-:Y:S01]  /*2180*/  LEA R11, R33, R9, 0x1 ;  /* 0x00000009210b7211 */ /* 0x000fe200078e08ff */
[----:B------:R0:W-:Y:S01]  /*2190*/  STL.64 [R1+0x68], R40 ;  /* 0x0000682801007387 */ /* 0x0001e20000100a00 */
[----:B---3--:R-:W-:-:S02]  /*21a0*/  LEA R42, P1, R13, R245, 0x1 ;  /* 0x000000f50d2a7211 */ /* 0x008fc400078208ff */
[-C--:B------:R-:W-:Y:S02]  /*21b0*/  LEA.HI.X.SX32 R39, R12, R31.reuse, 0x1, P3 ;  /* 0x0000001f0c277211 */ /* 0x080fe400018f0eff */
[----:B------:R-:W-:Y:S02]  /*21c0*/  LEA.HI.X.SX32 R43, R13, R31, 0x1, P1 ;  /* 0x0000001f0d2b7211 */ /* 0x000fe400008f0eff */
[----:B------:R-:W-:Y:S01]  /*21d0*/  LEA R28, R35, R27, 0x2 ;  /* 0x0000001b231c7211 */ /* 0x000fe200078e10ff */
[----:B------:R1:W-:Y:S01]  /*21e0*/  STL.64 [R1+0x60], R38 ;  /* 0x0000602601007387 */ /* 0x0003e20000100a00 */
[----:B------:R-:W-:Y:S02]  /*21f0*/  LEA R222, P0, R26, R173, 0x1 ;  /* 0x000000ad1ade7211 */ /* 0x000fe400078008ff */
[----:B0-----:R-:W-:Y:S01]  /*2200*/  LEA R40, P2, R2, R245, 0x1 ;  /* 0x000000f502287211 */ /* 0x001fe200078408ff */
[----:B------:R0:W-:Y:S01]  /*2210*/  STL.64 [R1+0x58], R42 ;  /* 0x0000582a01007387 */ /* 0x0001e20000100a00 */
[----:B------:R-:W-:-:S02]  /*2220*/  LEA.HI.X.SX32 R223, R26, R29, 0x1, P0 ;  /* 0x0000001d1adf7211 */ /* 0x000fc400000f0eff */
[----:B------:R-:W-:Y:S01]  /*2230*/  LEA.HI.X.SX32 R41, R2, R31, 0x1, P2 ;  /* 0x0000001f02297211 */ /* 0x000fe200010f0eff */
[----:B------:R-:W-:Y:S01]  /*2240*/  IMAD R2, R33, 0x2, R11 ;  /* 0x0000000221027824 */ /* 0x000fe200078e020b */
[----:B-1----:R-:W-:-:S03]  /*2250*/  LEA R38, P3, R14, R245, 0x1 ;  /* 0x000000f50e267211 */ /* 0x002fc600078608ff */
[----:B------:R1:W-:Y:S01]  /*2260*/  STL.64 [R1+0x50], R40 ;  /* 0x0000502801007387 */ /* 0x0003e20000100a00 */
[----:B------:R-:W-:Y:S01]  /*2270*/  IMAD R12, R33, 0x2, R2 ;  /* 0x00000002210c7824 */ /* 0x000fe200078e0202 */
[----:B------:R-:W-:Y:S02]  /*2280*/  LEA.HI.X.SX32 R39, R14, R31, 0x1, P3 ;  /* 0x0000001f0e277211 */ /* 0x000fe400018f0eff */
[----:B0-----:R-:W-:-:S03]  /*2290*/  LEA R42, P1, R3, R245, 0x1 ;  /* 0x000000f5032a7211 */ /* 0x001fc600078208ff */
[----:B------:R0:W-:Y:S01]  /*22a0*/  STL.64 [R1+0x48], R38 ;  /* 0x0000482601007387 */ /* 0x0001e20000100a00 */
[----:B------:R-:W-:Y:S02]  /*22b0*/  LEA.HI.X.SX32 R43, R3, R31, 0x1, P1 ;  /* 0x0000001f032b7211 */ /* 0x000fe400008f0eff */
[C---:B------:R-:W-:Y:S02]  /*22c0*/  LEA R3, R33.reuse, R12, 0x1 ;  /* 0x0000000c21037211 */ /* 0x040fe400078e08ff */
[C---:B-1----:R-:W-:Y:S01]  /*22d0*/  LEA R40, P2, R4.reuse, R245, 0x1 ;  /* 0x000000f504287211 */ /* 0x042fe200078408ff */
[----:B------:R1:W-:Y:S03]  /*22e0*/  STL.64 [R1+0x40], R42 ;  /* 0x0000402a01007387 */ /* 0x0003e60000100a00 */
[----:B------:R-:W-:Y:S01]  /*22f0*/  LEA.HI.X.SX32 R41, R4, R31, 0x1, P2 ;  /* 0x0000001f04297211 */ /* 0x000fe200010f0eff */
[----:B------:R-:W-:Y:S01]  /*2300*/  IMAD R4, R33, 0x2, R3 ;  /* 0x0000000221047824 */ /* 0x000fe200078e0203 */
[----:B0-----:R-:W-:-:S03]  /*2310*/  LEA R38, P3, R8, R245, 0x1 ;  /* 0x000000f508267211 */ /* 0x001fc600078608ff */
[----:B------:R0:W-:Y:S01]  /*2320*/  STL.64 [R1+0x38], R40 ;  /* 0x0000382801007387 */ /* 0x0001e20000100a00 */
[----:B------:R-:W-:Y:S01]  /*2330*/  LEA.HI.X.SX32 R39, R8, R31, 0x1, P3 ;  /* 0x0000001f08277211 */ /* 0x000fe200018f0eff */
[----:B------:R-:W-:Y:S01]  /*2340*/  IMAD R8, R33, 0x2, R4 ;  /* 0x0000000221087824 */ /* 0x000fe200078e0204 */
[----:B-1----:R-:W-:-:S03]  /*2350*/  LEA R42, P1, R15, R245, 0x1 ;  /* 0x000000f50f2a7211 */ /* 0x002fc600078208ff */
[----:B------:R1:W-:Y:S01]  /*2360*/  STL.64 [R1+0x30], R38 ;  /* 0x0000302601007387 */ /* 0x0003e20000100a00 */
[----:B------:R-:W-:Y:S02]  /*2370*/  LEA.HI.X.SX32 R43, R15, R31, 0x1, P1 ;  /* 0x0000001f0f2b7211 */ /* 0x000fe400008f0eff */
[----:B0-----:R-:W-:-:S03]  /*2380*/  LEA R40, P2, R9, R245, 0x1 ;  /* 0x000000f509287211 */ /* 0x001fc600078408ff */
[----:B------:R-:W-:Y:S01]  /*2390*/  STL.64 [R1+0x28], R42 ;  /* 0x0000282a01007387 */ /* 0x000fe20000100a00 */
[----:B------:R-:W-:Y:S02]  /*23a0*/  LEA.HI.X.SX32 R41, R9, R31, 0x1, P2 ;  /* 0x0000001f09297211 */ /* 0x000fe400010f0eff */
[----:B------:R-:W-:Y:S02]  /*23b0*/  LEA R9, R33, R8, 0x1 ;  /* 0x0000000821097211 */ /* 0x000fe400078e08ff */
[C---:B-1----:R-:W-:Y:S01]  /*23c0*/  LEA R38, P3, R11.reuse, R245, 0x1 ;  /* 0x000000f50b267211 */ /* 0x042fe200078608ff */
[----:B------:R0:W-:Y:S03]  /*23d0*/  STL.64 [R1+0x20], R40 ;  /* 0x0000202801007387 */ /* 0x0001e60000100a00 */
[----:B------:R-:W-:Y:S02]  /*23e0*/  LEA.HI.X.SX32 R39, R11, R31, 0x1, P3 ;  /* 0x0000001f0b277211 */ /* 0x000fe400018f0eff */
[----:B------:R-:W-:-:S03]  /*23f0*/  LEA R14, P3, R3, R245, 0x1 ;  /* 0x000000f5030e7211 */ /* 0x000fc600078608ff */
[----:B------:R1:W-:Y:S01]  /*2400*/  STL.64 [R1+0x18], R38 ;  /* 0x0000182601007387 */ /* 0x0003e20000100a00 */
[----:B------:R-:W-:Y:S02]  /*2410*/  LEA.HI.X.SX32 R15, R3, R31, 0x1, P3 ;  /* 0x0000001f030f7211 */ /* 0x000fe400018f0eff */
[CC--:B------:R-:W-:Y:S02]  /*2420*/  LEA R246, P3, R9.reuse, R245.reuse, 0x1 ;  /* 0x000000f509f67211 */ /* 0x0c0fe400078608ff */
[C---:B0-----:R-:W-:Y:S02]  /*2430*/  LEA R40, P1, R2.reuse, R245, 0x1 ;  /* 0x000000f502287211 */ /* 0x041fe400078208ff */
[-C--:B------:R-:W-:Y:S02]  /*2440*/  LEA.HI.X.SX32 R247, R9, R31.reuse, 0x1, P3 ;  /* 0x0000001f09f77211 */ /* 0x080fe400018f0eff */
[----:B------:R-:W-:Y:S01]  /*2450*/  LEA.HI.X.SX32 R41, R2, R31, 0x1, P1 ;  /* 0x0000001f02297211 */ /* 0x000fe200008f0eff */
[----:B------:R-:W-:Y:S01]  /*2460*/  IMAD R2, R33, 0x2, R9 ;  /* 0x0000000221027824 */ /* 0x000fe200078e0209 */
[-C--:B------:R-:W-:Y:S01]  /*2470*/  LEA R250, P1, R4, R245.reuse, 0x1 ;  /* 0x000000f504fa7211 */ /* 0x080fe200078208ff */
[----:B------:R-:W-:Y:S01]  /*2480*/  CS2R R32, SRZ ;  /* 0x0000000000207805 */ /* 0x000fe2000001ff00 */
[-C--:B-1----:R-:W-:Y:S01]  /*2490*/  LEA R38, P2, R12, R245.reuse, 0x1 ;  /* 0x000000f50c267211 */ /* 0x082fe200078408ff */
[----:B------:R-:W-:Y:S01]  /*24a0*/  STL.64 [R1+0x10], R40 ;  /* 0x0000102801007387 */ /* 0x000fe20000100a00 */
[----:B------:R-:W-:-:S02]  /*24b0*/  LEA R244, P4, R2, R245, 0x1 ;  /* 0x000000f502f47211 */ /* 0x000fc400078808ff */
[----:B------:R-:W-:Y:S02]  /*24c0*/  LEA.HI.X.SX32 R39, R12, R31, 0x1, P2 ;  /* 0x0000001f0c277211 */ /* 0x000fe400010f0eff */
[----:B------:R-:W-:Y:S02]  /*24d0*/  LEA R248, P2, R8, R245, 0x1 ;  /* 0x000000f508f87211 */ /* 0x000fe400078408ff */
[-C--:B------:R-:W-:Y:S01]  /*24e0*/  LEA.HI.X.SX32 R245, R2, R31.reuse, 0x1, P4 ;  /* 0x0000001f02f57211 */ /* 0x080fe200020f0eff */
[C---:B------:R-:W-:Y:S01]  /*24f0*/  IMAD R2, R35.reuse, 0x4, R28 ;  /* 0x0000000423027824 */ /* 0x040fe200078e021c */
[-C--:B------:R-:W-:Y:S01]  /*2500*/  LEA.HI.X.SX32 R251, R4, R31.reuse, 0x1, P1 ;  /* 0x0000001f04fb7211 */ /* 0x080fe200008f0eff */
[----:B------:R-:W-:Y:S01]  /*2510*/  STL.64 [R1+0x8], R38 ;  /* 0x0000082601007387 */ /* 0x000fe20000100a00 */
[----:B------:R-:W-:Y:S02]  /*2520*/  LEA.HI.X.SX32 R249, R8, R31, 0x1, P2 ;  /* 0x0000001f08f97211 */ /* 0x000fe400010f0eff */
[----:B------:R-:W-:Y:S01]  /*2530*/  LEA R3, R35, R2, 0x2 ;  /* 0x0000000223037211 */ /* 0x000fe200078e10ff */
[----:B------:R0:W-:Y:S01]  /*2540*/  STL.64 [R1], R14 ;  /* 0x0000000e01007387 */ /* 0x0001e20000100a00 */
[-C--:B------:R-:W-:Y:S01]  /*2550*/  LEA R240, P1, R17, R173.reuse, 0x1 ;  /* 0x000000ad11f07211 */ /* 0x080fe200078208ff */
[----:B------:R-:W-:Y:S01]  /*2560*/  CS2R R30, SRZ ;  /* 0x00000000001e7805 */ /* 0x000fe2000001ff00 */
[----:B------:R-:W-:Y:S01]  /*2570*/  LEA R236, P2, R19, R173, 0x1 ;  /* 0x000000ad13ec7211 */ /* 0x000fe200078408ff */
[----:B------:R-:W-:Y:S01]  /*2580*/  IMAD R4, R35, 0x4, R3 ;  /* 0x0000000423047824 */ /* 0x000fe200078e0203 */
[----:B------:R-:W-:-:S02]  /*2590*/  LEA.HI.X.SX32 R241, R17, R29, 0x1, P1 ;  /* 0x0000001d11f17211 */ /* 0x000fc400008f0eff */
[----:B------:R-:W-:Y:S01]  /*25a0*/  LEA R232, P1, R21, R173, 0x1 ;  /* 0x000000ad15e87211 */ /* 0x000fe200078208ff */
[----:B------:R-:W-:Y:S01]  /*25b0*/  IMAD R8, R35, 0x4, R4 ;  /* 0x0000000423087824 */ /* 0x000fe200078e0204 */
[----:B------:R-:W-:Y:S02]  /*25c0*/  LEA.HI.X.SX32 R237, R19, R29, 0x1, P2 ;  /* 0x0000001d13ed7211 */ /* 0x000fe400010f0eff */
[----:B------:R-:W-:Y:S02]  /*25d0*/  LEA R230, P2, R22, R173, 0x1 ;  /* 0x000000ad16e67211 */ /* 0x000fe400078408ff */
[----:B------:R-:W-:Y:S02]  /*25e0*/  LEA R9, R35, R8, 0x2 ;  /* 0x0000000823097211 */ /* 0x000fe400078e10ff */
[----:B------:R-:W-:Y:S02]  /*25f0*/  LEA.HI.X.SX32 R233, R21, R29, 0x1, P1 ;  /* 0x0000001d15e97211 */ /* 0x000fe400008f0eff */
[----:B------:R-:W-:Y:S01]  /*2600*/  LEA R226, P1, R24, R173, 0x1 ;  /* 0x000000ad18e27211 */ /* 0x000fe200078208ff */
[----:B------:R-:W-:Y:S01]  /*2610*/  IMAD R11, R35, 0x4, R9 ;  /* 0x00000004230b7824 */ /* 0x000fe200078e0209 */
[----:B------:R-:W-:-:S02]  /*2620*/  LEA.HI.X.SX32 R231, R22, R29, 0x1, P2 ;  /* 0x0000001d16e77211 */ /* 0x000fc400010f0eff */
[----:B------:R-:W-:Y:S01]  /*2630*/  LEA R224, P2, R25, R173, 0x1 ;  /* 0x000000ad19e07211 */ /* 0x000fe200078408ff */
[----:B------:R-:W-:Y:S01]  /*2640*/  IMAD R12, R35, 0x4, R11 ;  /* 0x00000004230c7824 */ /* 0x000fe200078e020b */
[----:B------:R-:W-:Y:S02]  /*2650*/  LEA.HI.X.SX32 R227, R24, R29, 0x1, P1 ;  /* 0x0000001d18e37211 */ /* 0x000fe400008f0eff */
[-C--:B------:R-:W-:Y:S02]  /*2660*/  LEA R220, P1, R27, R173.reuse, 0x1 ;  /* 0x000000ad1bdc7211 */ /* 0x080fe400078208ff */
[----:B------:R-:W-:Y:S02]  /*2670*/  LEA R13, R35, R12, 0x2 ;  /* 0x0000000c230d7211 */ /* 0x000fe400078e10ff */
[----:B------:R-:W-:Y:S02]  /*2680*/  LEA R216, P0, R2, R173, 0x1 ;  /* 0x000000ad02d87211 */ /* 0x000fe400078008ff */
[----:B------:R-:W-:Y:S01]  /*2690*/  LEA.HI.X.SX32 R225, R25, R29, 0x1, P2 ;  /* 0x0000001d19e17211 */ /* 0x000fe200010f0eff */
[----:B0-----:R-:W-:Y:S01]  /*26a0*/  IMAD R14, R35, 0x4, R13 ;  /* 0x00000004230e7824 */ /* 0x001fe200078e020d */
[----:B------:R-:W-:Y:S01]  /*26b0*/  LEA R218, P2, R28, R173, 0x1 ;  /* 0x000000ad1cda7211 */ /* 0x000fe200078408ff */
[----:B------:R-:W-:Y:S01]  /*26c0*/  CS2R R24, SRZ ;  /* 0x0000000000187805 */ /* 0x000fe2000001ff00 */
[-C--:B------:R-:W-:Y:S01]  /*26d0*/  LEA.HI.X.SX32 R221, R27, R29.reuse, 0x1, P1 ;  /* 0x0000001d1bdd7211 */ /* 0x080fe200008f0eff */
[----:B------:R-:W-:Y:S01]  /*26e0*/  IMAD R15, R35, 0x4, R14 ;  /* 0x00000004230f7824 */ /* 0x000fe200078e020e */
[----:B------:R-:W-:Y:S01]  /*26f0*/  LEA.HI.X.SX32 R217, R2, R29, 0x1, P0 ;  /* 0x0000001d02d97211 */ /* 0x000fe200000f0eff */
[----:B------:R-:W-:Y:S01]  /*2700*/  CS2R R26, SRZ ;  /* 0x00000000001a7805 */ /* 0x000fe2000001ff00 */
[----:B------:R-:W-:-:S02]  /*2710*/  LEA R214, P1, R3, R173, 0x1 ;  /* 0x000000ad03d67211 */ /* 0x000fc400078208ff */
[----:B------:R-:W-:Y:S02]  /*2720*/  LEA R2, R35, R15, 0x2 ;  /* 0x0000000f23027211 */ /* 0x000fe400078e10ff */
[----:B------:R-:W-:Y:S02]  /*2730*/  LEA.HI.X.SX32 R219, R28, R29, 0x1, P2 ;  /* 0x0000001d1cdb7211 */ /* 0x000fe400010f0eff */
[C---:B------:R-:W-:Y:S02]  /*2740*/  LEA R212, P2, R4.reuse, R173, 0x1 ;  /* 0x000000ad04d47211 */ /* 0x040fe400078408ff */
[-C--:B------:R-:W-:Y:S01]  /*2750*/  LEA.HI.X.SX32 R215, R3, R29.reuse, 0x1, P1 ;  /* 0x0000001d03d77211 */ /* 0x080fe200008f0eff */
[C---:B------:R-:W-:Y:S01]  /*2760*/  IMAD R3, R35.reuse, 0x4, R2 ;  /* 0x0000000423037824 */ /* 0x040fe200078e0202 */
[----:B------:R-:W-:Y:S02]  /*2770*/  LEA.HI.X.SX32 R213, R4, R29, 0x1, P2 ;  /* 0x0000001d04d57211 */ /* 0x000fe400010f0eff */
[-C--:B------:R-:W-:Y:S01]  /*2780*/  LEA R202, P0, R8, R173.reuse, 0x1 ;  /* 0x000000ad08ca7211 */ /* 0x080fe200078008ff */
[----:B------:R-:W-:Y:S01]  /*2790*/  IMAD R4, R35, 0x4, R3 ;  /* 0x0000000423047824 */ /* 0x000fe200078e0203 */
[----:B------:R-:W-:-:S02]  /*27a0*/  LEA R200, P1, R9, R173, 0x1 ;  /* 0x000000ad09c87211 */ /* 0x000fc400078208ff */
[-C--:B------:R-:W-:Y:S02]  /*27b0*/  LEA.HI.X.SX32 R203, R8, R29.reuse, 0x1, P0 ;  /* 0x0000001d08cb7211 */ /* 0x080fe400000f0eff */
[----:B------:R-:W-:Y:S02]  /*27c0*/  LEA R8, R35, R4, 0x2 ;  /* 0x0000000423087211 */ /* 0x000fe400078e10ff */
[----:B------:R-:W-:Y:S02]  /*27d0*/  LEA.HI.X.SX32 R201, R9, R29, 0x1, P1 ;  /* 0x0000001d09c97211 */ /* 0x000fe400008f0eff */
[-C--:B------:R-:W-:Y:S01]  /*27e0*/  LEA R198, P2, R11, R173.reuse, 0x1 ;  /* 0x000000ad0bc67211 */ /* 0x080fe200078408ff */
[----:B------:R-:W-:Y:S01]  /*27f0*/  IMAD R9, R35, 0x4, R8 ;  /* 0x0000000423097824 */ /* 0x000fe200078e0208 */
[-C--:B------:R-:W-:Y:S02]  /*2800*/  LEA R196, P0, R12, R173.reuse, 0x1 ;  /* 0x000000ad0cc47211 */ /* 0x080fe400078008ff */
[----:B------:R-:W-:-:S02]  /*2810*/  LEA R194, P1, R13, R173, 0x1 ;  /* 0x000000ad0dc27211 */ /* 0x000fc400078208ff */
[-C--:B------:R-:W-:Y:S01]  /*2820*/  LEA.HI.X.SX32 R199, R11, R29.reuse, 0x1, P2 ;  /* 0x0000001d0bc77211 */ /* 0x080fe200010f0eff */
[----:B------:R-:W-:Y:S01]  /*2830*/  IMAD R11, R35, 0x4, R9 ;  /* 0x00000004230b7824 */ /* 0x000fe200078e0209 */
[-C--:B------:R-:W-:Y:S02]  /*2840*/  LEA.HI.X.SX32 R197, R12, R29.reuse, 0x1, P0 ;  /* 0x0000001d0cc57211 */ /* 0x080fe400000f0eff */
[----:B------:R-:W-:Y:S01]  /*2850*/  LEA.HI.X.SX32 R195, R13, R29, 0x1, P1 ;  /* 0x0000001d0dc37211 */ /* 0x000fe200008f0eff */
[----:B------:R-:W-:Y:S01]  /*2860*/  IMAD.MOV.U32 R13, RZ, RZ, 0x3f800000 ;  /* 0x3f800000ff0d7424 */ /* 0x000fe200078e00ff */
[-C--:B------:R-:W-:Y:S02]  /*2870*/  LEA R192, P2, R14, R173.reuse, 0x1 ;  /* 0x000000ad0ec07211 */ /* 0x080fe400078408ff */
[-C--:B------:R-:W-:Y:S02]  /*2880*/  LEA R190, P0, R15, R173.reuse, 0x1 ;  /* 0x000000ad0fbe7211 */ /* 0x080fe400078008ff */
[----:B------:R-:W-:-:S02]  /*2890*/  LEA R188, P1, R2, R173, 0x1 ;  /* 0x000000ad02bc7211 */ /* 0x000fc400078208ff */
[-C--:B------:R-:W-:Y:S01]  /*28a0*/  LEA.HI.X.SX32 R193, R14, R29.reuse, 0x1, P2 ;  /* 0x0000001d0ec17211 */ /* 0x080fe200010f0eff */
[----:B------:R-:W-:Y:S01]  /*28b0*/  IMAD.MOV.U32 R14, RZ, RZ, -0x800000 ;  /* 0xff800000ff0e7424 */ /* 0x000fe200078e00ff */
[-C--:B------:R-:W-:Y:S02]  /*28c0*/  LEA.HI.X.SX32 R191, R15, R29.reuse, 0x1, P0 ;  /* 0x0000001d0fbf7211 */ /* 0x080fe400000f0eff */
[----:B------:R-:W-:Y:S02]  /*28d0*/  LEA.HI.X.SX32 R189, R2, R29, 0x1, P1 ;  /* 0x0000001d02bd7211 */ /* 0x000fe400008f0eff */
[----:B------:R-:W-:Y:S02]  /*28e0*/  LEA R186, P2, R3, R173, 0x1 ;  /* 0x000000ad03ba7211 */ /* 0x000fe400078408ff */
[----:B------:R-:W-:Y:S02]  /*28f0*/  LEA R2, R35, R11, 0x2 ;  /* 0x0000000b23027211 */ /* 0x000fe400078e10ff */
[----:B------:R-:W-:-:S02]  /*2900*/  LEA R184, P0, R4, R173, 0x1 ;  /* 0x000000ad04b87211 */ /* 0x000fc400078008ff */
[-C--:B------:R-:W-:Y:S01]  /*2910*/  LEA.HI.X.SX32 R187, R3, R29.reuse, 0x1, P2 ;  /* 0x0000001d03bb7211 */ /* 0x080fe200010f0eff */
[----:B------:R-:W-:Y:S01]  /*2920*/  IMAD R3, R35, 0x4, R2 ;  /* 0x0000000423037824 */ /* 0x000fe200078e0202 */
[----:B------:R-:W-:Y:S02]  /*2930*/  LEA.HI.X.SX32 R185, R4, R29, 0x1, P0 ;  /* 0x0000001d04b97211 */ /* 0x000fe400000f0eff */
[-C--:B------:R-:W-:Y:S01]  /*2940*/  LEA R178, P0, R11, R173.reuse, 0x1 ;  /* 0x000000ad0bb27211 */ /* 0x080fe200078008ff */
[----:B------:R-:W-:Y:S01]  /*2950*/  IMAD R4, R35, 0x4, R3 ;  /* 0x0000000423047824 */ /* 0x000fe200078e0203 */
[CC--:B------:R-:W-:Y:S01]  /*2960*/  LEA R182, P1, R8.reuse, R173.reuse, 0x1 ;  /* 0x000000ad08b67211 */ /* 0x0c0fe200078208ff */
[----:B------:R-:W-:Y:S01]  /*2970*/  CS2R R34, SRZ ;  /* 0x0000000000227805 */ /* 0x000fe2000001ff00 */
[----:B------:R-:W-:Y:S02]  /*2980*/  LEA R180, P2, R9, R173, 0x1 ;  /* 0x000000ad09b47211 */ /* 0x000fe400078408ff */
[-C--:B------:R-:W-:Y:S01]  /*2990*/  LEA.HI.X.SX32 R179, R11, R29.reuse, 0x1, P0 ;  /* 0x0000001d0bb37211 */ /* 0x080fe200000f0eff */
[----:B------:R-:W-:Y:S01]  /*29a0*/  IMAD R11, R7, 0x90, RZ ;  /* 0x00000090070b7824 */ /* 0x000fe200078e02ff */
[-C--:B------:R-:W-:Y:S01]  /*29b0*/  LEA.HI.X.SX32 R183, R8, R29.reuse, 0x1, P1 ;  /* 0x0000001d08b77211 */ /* 0x080fe200008f0eff */
[----:B------:R-:W-:Y:S01]  /*29c0*/  IMAD.MOV.U32 R8, RZ, RZ, RZ ;  /* 0x000000ffff087224 */ /* 0x000fe200078e00ff */
[----:B------:R-:W-:-:S02]  /*29d0*/  LEA.HI.X.SX32 R181, R9, R29, 0x1, P2 ;  /* 0x0000001d09b57211 */ /* 0x000fc400010f0eff */
[-C--:B------:R-:W-:Y:S02]  /*29e0*/  LEA R176, P1, R2, R173.reuse, 0x1 ;  /* 0x000000ad02b07211 */ /* 0x080fe400078208ff */
[-C--:B------:R-:W-:Y:S02]  /*29f0*/  LEA R174, P2, R3, R173.reuse, 0x1 ;  /* 0x000000ad03ae7211 */ /* 0x080fe400078408ff */
[----:B------:R-:W-:Y:S02]  /*2a00*/  LEA R172, P3, R4, R173, 0x1 ;  /* 0x000000ad04ac7211 */ /* 0x000fe400078608ff */
[----:B------:R-:W-:Y:S02]  /*2a10*/  LOP3.LUT R11, R11, 0x30, R36, 0x78, !PT ;  /* 0x000000300b0b7812 */ /* 0x000fe400078e7824 */
[-C--:B------:R-:W-:Y:S02]  /*2a20*/  LEA.HI.X.SX32 R177, R2, R29.reuse, 0x1, P1 ;  /* 0x0000001d02b17211 */ /* 0x080fe400008f0eff */
[----:B------:R-:W-:-:S02]  /*2a30*/  LEA.HI.X.SX32 R175, R3, R29, 0x1, P2 ;  /* 0x0000001d03af7211 */ /* 0x000fc400010f0eff */
[----:B------:R-:W-:Y:S01]  /*2a40*/  LEA.HI.X.SX32 R173, R4, R29, 0x1, P3 ;  /* 0x0000001d04ad7211 */ /* 0x000fe200018f0eff */
[----:B------:R-:W-:Y:S01]  /*2a50*/  CS2R R2, SRZ ;  /* 0x0000000000027805 */ /* 0x000fe2000001ff00 */
[----:B------:R-:W-:Y:S01]  /*2a60*/  MOV R4, 0x3f800000 ;  /* 0x3f80000000047802 */ /* 0x000fe20000000f00 */
[----:B------:R-:W-:Y:S01]  /*2a70*/  CS2R R28, SRZ ;  /* 0x00000000001c7805 */ /* 0x000fe2000001ff00 */
[----:B------:R-:W-:Y:S02]  /*2a80*/  MOV R12, 0xff800000 ;  /* 0xff800000000c7802 */ /* 0x000fe40000000f00 */
[----:B------:R-:W-:Y:S02]  /*2a90*/  LOP3.LUT R15, R10, 0x40, RZ, 0x3c, !PT ;  /* 0x000000400a0f7812 */ /* 0x000fe400078e3cff */
[----:B------:R-:W-:Y:S02]  /*2aa0*/  LOP3.LUT R9, R5, 0x40, RZ, 0x3c, !PT ;  /* 0x0000004005097812 */ /* 0x000fe400078e3cff */
[----:B------:R-:W-:-:S02]  /*2ab0*/  LOP3.LUT R7, R11, 0x40, RZ, 0x3c, !PT ;  /* 0x000000400b077812 */ /* 0x000fc400078e3cff */
.L_x_2:
[----:B------:R-:W2:Y:S04]  /*2ac0*/  LDL.64 R40, [R1+0xd8] ;  /* 0x0000d80001287983 */ /* 0x000ea80000100a00 */
[----:B------:R-:W3:Y:S04]  /*2ad0*/  LDL.64 R38, [R1+0xb8] ;  /* 0x0000b80001267983 */ /* 0x000ee80000100a00 */
[----:B------:R-:W4:Y:S04]  /*2ae0*/  LDL.64 R60, [R1+0x88] ;  /* 0x00008800013c7983 */ /* 0x000f280000100a00 */
[----:B------:R-:W5:Y:S04]  /*2af0*/  LDL.64 R18, [R1+0xc0] ;  /* 0x0000c00001127983 */ /* 0x000f680000100a00 */
[----:B------:R-:W4:Y:S04]  /*2b00*/  LDL.64 R20, [R1+0xd0] ;  /* 0x0000d00001147983 */ /* 0x000f280000100a00 */
        /* <DEDUP_REMOVED lines=17> */
[----:B------:R-:W4:Y:S01]  /*2c20*/  LDL.64 R68, [R1+0x60] ;  /* 0x0000600001447983 */ /* 0x000f220000100a00 */
[----:B--2---:R-:W-:-:S04]  /*2c30*/  IMAD.WIDE R40, R8, 0x2, R40 ;  /* 0x0000000208287825 */ /* 0x004fc800078e0228 */
[C---:B---3--:R-:W-:Y:S01]  /*2c40*/  IMAD.WIDE R38, R8.reuse, 0x2, R38 ;  /* 0x0000000208267825 */ /* 0x048fe200078e0226 */
[----:B------:R4:W2:Y:S04]  /*2c50*/  LDG.E.U16 R7, [R40.64] ;  /* 0x0000000428077981 */ /* 0x0008a8000c1e1500 */
[----:B------:R0:W3:Y:S01]  /*2c60*/  LDG.E.U16 R9, [R38.64] ;  /* 0x0000000426097981 */ /* 0x0000e2000c1e1500 */
[----:B-----5:R-:W-:-:S04]  /*2c70*/  IMAD.WIDE R18, R8, 0x2, R18 ;  /* 0x0000000208127825 */ /* 0x020fc800078e0212 */
[C---:B----4-:R-:W-:Y:S02]  /*2c80*/  IMAD.WIDE R40, R8.reuse, 0x2, R60 ;  /* 0x0000000208287825 */ /* 0x050fe400078e023c */
[----:B------:R-:W4:Y:S02]  /*2c90*/  LDL.64 R60, [R1+0x10] ;  /* 0x00001000013c7983 */ /* 0x000f240000100a00 */
[C---:B------:R-:W-:Y:S02]  /*2ca0*/  IMAD.WIDE R20, R8.reuse, 0x2, R20 ;  /* 0x0000000208147825 */ /* 0x040fe400078e0214 */
[----:B------:R1:W5:Y:S02]  /*2cb0*/  LDG.E.U16 R18, [R18.64] ;  /* 0x0000000412127981 */ /* 0x000364000c1e1500 */
[C---:B------:R-:W-:Y:S02]  /*2cc0*/  IMAD.WIDE R22, R8.reuse, 0x2, R22 ;  /* 0x0000000208167825 */ /* 0x040fe400078e0216 */
[----:B------:R0:W2:Y:S02]  /*2cd0*/  LDG.E.U16 R21, [R20.64] ;  /* 0x0000000414157981 */ /* 0x0000a4000c1e1500 */
[----:B------:R-:W-:-:S04]  /*2ce0*/  IMAD.WIDE R16, R8, 0x2, R16 ;  /* 0x0000000208107825 */ /* 0x000fc800078e0210 */
[C---:B------:R-:W-:Y:S01]  /*2cf0*/  IMAD.WIDE R42, R8.reuse, 0x2, R42 ;  /* 0x00000002082a7825 */ /* 0x040fe200078e022a */
[----:B-1----:R1:W2:Y:S03]  /*2d00*/  LDG.E.U16 R19, [R22.64] ;  /* 0x0000000416137981 */ /* 0x0022a6000c1e1500 */
[C---:B0-----:R-:W-:Y:S01]  /*2d10*/  IMAD.WIDE R38, R8.reuse, 0x2, R58 ;  /* 0x0000000208267825 */ /* 0x041fe200078e023a */
[----:B------:R0:W2:Y:S04]  /*2d20*/  LDG.E.U16 R20, [R42.64] ;  /* 0x000000042a147981 */ /* 0x0000a8000c1e1500 */
[----:B------:R-:W2:Y:S04]  /*2d30*/  LDL.64 R58, [R1+0x8] ;  /* 0x00000800013a7983 */ /* 0x000ea80000100a00 */
[----:B-1----:R1:W3:Y:S01]  /*2d40*/  LDG.E.U16 R23, [R16.64] ;  /* 0x0000000410177981 */ /* 0x0022e2000c1e1500 */
[----:B0-----:R-:W-:-:S03]  /*2d50*/  IMAD.WIDE R42, R8, 0x2, R64 ;  /* 0x00000002082a7825 */ /* 0x001fc600078e0240 */
[----:B------:R0:W3:Y:S04]  /*2d60*/  LDG.E.U16 R22, [R40.64] ;  /* 0x0000000428167981 */ /* 0x0000e8000c1e1500 */
[----:B------:R-:W3:Y:S01]  /*2d70*/  LDL.64 R64, [R1+0x20] ;  /* 0x0000200001407983 */ /* 0x000ee20000100a00 */
[----:B-1----:R-:W-:-:S03]  /*2d80*/  IMAD.WIDE R16, R8, 0x2, R66 ;  /* 0x0000000208107825 */ /* 0x002fc600078e0242 */
[----:B------:R-:W3:Y:S01]  /*2d90*/  LDL.64 R66, [R1+0x40] ;  /* 0x0000400001427983 */ /* 0x000ee20000100a00 */
[----:B0-----:R-:W-:-:S03]  /*2da0*/  IMAD.WIDE R40, R8, 0x2, R62 ;  /* 0x0000000208287825 */ /* 0x001fc600078e023e */
[----:B------:R-:W5:Y:S01]  /*2db0*/  LDL.64 R62, [R1] ;  /* 0x00000000013e7983 */ /* 0x000f620000100a00 */
[----:B------:R-:W-:-:S03]  /*2dc0*/  IMAD.WIDE R48, R8, 0x2, R48 ;  /* 0x0000000208307825 */ /* 0x000fc600078e0230 */
[----:B------:R0:W5:Y:S01]  /*2dd0*/  LDG.E.U16 R17, [R16.64] ;  /* 0x0000000410117981 */ /* 0x000162000c1e1500 */
[----:B------:R-:W-:-:S03]  /*2de0*/  IMAD.WIDE R44, R8, 0x2, R44 ;  /* 0x00000002082c7825 */ /* 0x000fc600078e022c */
[----:B------:R1:W5:Y:S01]  /*2df0*/  LDG.E.U16 R48, [R48.64] ;  /* 0x0000000430307981 */ /* 0x000362000c1e1500 */
[----:B------:R-:W-:-:S03]  /*2e00*/  IMAD.WIDE R36, R8, 0x2, R36 ;  /* 0x0000000208247825 */ /* 0x000fc600078e0224 */
[----:B------:R1:W5:Y:S01]  /*2e10*/  LDG.E.U16 R15, [R44.64] ;  /* 0x000000042c0f7981 */ /* 0x000362000c1e1500 */
[----:B------:R-:W-:-:S03]  /*2e20*/  IMAD.WIDE R50, R8, 0x2, R50 ;  /* 0x0000000208327825 */ /* 0x000fc600078e0232 */
[----:B0-----:R0:W5:Y:S04]  /*2e30*/  LDG.E.U16 R16, [R38.64] ;  /* 0x0000000426107981 */ /* 0x001168000c1e1500 */
[----:B-1----:R1:W5:Y:S01]  /*2e40*/  LDG.E.U16 R49, [R40.64] ;  /* 0x0000000428317981 */ /* 0x002362000c1e1500 */
[----:B------:R-:W-:-:S03]  /*2e50*/  IMAD.WIDE R44, R8, 0x2, R46 ;  /* 0x00000002082c7825 */ /* 0x000fc600078e022e */
[----:B------:R1:W5:Y:S01]  /*2e60*/  LDG.E.U16 R36, [R36.64] ;  /* 0x0000000424247981 */ /* 0x000362000c1e1500 */
[----:B0-----:R-:W-:-:S03]  /*2e70*/  IMAD.WIDE R38, R8, 0x2, R72 ;  /* 0x0000000208267825 */ /* 0x001fc600078e0248 */
[----:B------:R0:W5:Y:S01]  /*2e80*/  LDG.E.U16 R50, [R50.64] ;  /* 0x0000000432327981 */ /* 0x000162000c1e1500 */
[----:B-1----:R-:W-:-:S03]  /*2e90*/  IMAD.WIDE R40, R8, 0x2, R54 ;  /* 0x0000000208287825 */ /* 0x002fc600078e0236 */
[----:B------:R1:W5:Y:S01]  /*2ea0*/  LDG.E.U16 R55, [R44.64] ;  /* 0x000000042c377981 */ /* 0x000362000c1e1500 */
[----:B------:R-:W-:-:S03]  /*2eb0*/  IMAD.WIDE R46, R8, 0x2, R250 ;  /* 0x00000002082e7825 */ /* 0x000fc600078e02fa */
[----:B------:R1:W5:Y:S04]  /*2ec0*/  LDG.E.U16 R37, [R42.64] ;  /* 0x000000042a257981 */ /* 0x000368000c1e1500 */
[----:B0-----:R0:W5:Y:S01]  /*2ed0*/  LDG.E.U16 R51, [R38.64] ;  /* 0x0000000426337981 */ /* 0x001162000c1e1500 */
[----:B-1----:R-:W-:-:S04]  /*2ee0*/  IMAD.WIDE R44, R8, 0x2, R248 ;  /* 0x00000002082c7825 */ /* 0x002fc800078e02f8 */
[C---:B------:R-:W-:Y:S02]  /*2ef0*/  IMAD.WIDE R42, R8.reuse, 0x2, R52 ;  /* 0x00000002082a7825 */ /* 0x040fe400078e0234 */
[----:B------:R4:W5:Y:S02]  /*2f00*/  LDG.E.U16 R53, [R40.64] ;  /* 0x0000000428357981 */ /* 0x000964000c1e1500 */
[C---:B0-----:R-:W-:Y:S02]  /*2f10*/  IMAD.WIDE R38, R8.reuse, 0x2, R56 ;  /* 0x0000000208267825 */ /* 0x041fe400078e0238 */
[----:B------:R0:W5:Y:S04]  /*2f20*/  LDG.E.U16 R56, [R46.64] ;  /* 0x000000042e387981 */ /* 0x000168000c1e1500 */
[----:B------:R1:W5:Y:S04]  /*2f30*/  LDG.E.U16 R52, [R38.64] ;  /* 0x0000000426347981 */ /* 0x000368000c1e1500 */
[----:B------:R2:W5:Y:S01]  /*2f40*/  LDG.E.U16 R54, [R42.64] ;  /* 0x000000042a367981 */ /* 0x000562000c1e1500 */
[----:B0-----:R-:W-:-:S04]  /*2f50*/  IMAD.WIDE R46, R8, 0x2, R246 ;  /* 0x00000002082e7825 */ /* 0x001fc800078e02f6 */
[----:B-1----:R-:W-:-:S05]  /*2f60*/  IMAD.WIDE R38, R8, 0x2, R70 ;  /* 0x0000000208267825 */ /* 0x002fca00078e0246 */
[----:B------:R0:W5:Y:S02]  /*2f70*/  LDG.E.U16 R57, [R38.64] ;  /* 0x0000000426397981 */ /* 0x000164000c1e1500 */
[----:B0-----:R-:W-:-:S04]  /*2f80*/  IMAD.WIDE R38, R8, 0x2, R68 ;  /* 0x0000000208267825 */ /* 0x001fc800078e0244 */
[C---:B----4-:R-:W-:Y:S02]  /*2f90*/  IMAD.WIDE R40, R8.reuse, 0x2, R60 ;  /* 0x0000000208287825 */ /* 0x050fe400078e023c */
[----:B------:R5:W4:Y:S04]  /*2fa0*/  LDG.E.U16 R60, [R44.64] ;  /* 0x000000042c3c7981 */ /* 0x000b28000c1e1500 */
[----:B------:R0:W4:Y:S02]  /*2fb0*/  LDG.E.U16 R61, [R46.64] ;  /* 0x000000042e3d7981 */ /* 0x000124000c1e1500 */
[----:B0-----:R-:W-:-:S05]  /*2fc0*/  IMAD.WIDE R46, R8, 0x2, R244 ;  /* 0x00000002082e7825 */ /* 0x001fca00078e02f4 */
[----:B------:R-:W4:Y:S01]  /*2fd0*/  LDG.E.U16 R117, [R46.64] ;  /* 0x000000042e757981 */ /* 0x000f22000c1e1500 */
[----:B--2---:R-:W-:-:S03]  /*2fe0*/  IMAD.WIDE R42, R8, 0x2, R58 ;  /* 0x00000002082a7825 */ /* 0x004fc600078e023a */
[----:B------:R3:W2:Y:S04]  /*2ff0*/  LDG.E.U16 R58, [R40.64] ;  /* 0x00000004283a7981 */ /* 0x0006a8000c1e1500 */
[----:B------:R0:W4:Y:S01]  /*3000*/  LDG.E.U16 R59, [R42.64] ;  /* 0x000000042a3b7981 */ /* 0x000122000c1e1500 */
[----:B---3--:R-:W-:-:S04]  /*3010*/  IMAD.WIDE R40, R8, 0x2, R66 ;  /* 0x0000000208287825 */ /* 0x008fc800078e0242 */
[C---:B0-----:R-:W-:Y:S02]  /*3020*/  IMAD.WIDE R42, R8.reuse, 0x2, R64 ;  /* 0x00000002082a7825 */ /* 0x041fe400078e0240 */
[----:B------:R-:W3:Y:S02]  /*3030*/  LDG.E.U16 R65, [R40.64] ;  /* 0x0000000428417981 */ /* 0x000ee4000c1e1500 */
[----:B-----5:R-:W-:Y:S02]  /*3040*/  IMAD.WIDE R44, R8, 0x2, R62 ;  /* 0x00000002082c7825 */ /* 0x020fe400078e023e */
[----:B------:R-:W5:Y:S04]  /*3050*/  LDG.E.U16 R63, [R38.64] ;  /* 0x00000004263f7981 */ /* 0x000f68000c1e1500 */
[----:B------:R-:W3:Y:S04]  /*3060*/  LDG.E.U16 R69, [R42.64] ;  /* 0x000000042a457981 */ /* 0x000ee8000c1e1500 */
[----:B------:R-:W3:Y:S04]  /*3070*/  LDG.E.U16 R71, [R44.64] ;  /* 0x000000042c477981 */ /* 0x000ee8000c1e1500 */
[----:B------:R-:W-:Y:S01]  /*3080*/  BAR.SYNC.DEFER_BLOCKING 0x0 ;  /* 0x0000000000007b1d */ /* 0x000fe20000010000 */
[----:B------:R-:W-:-:S02]  /*3090*/  LOP3.LUT R64, R0, 0x20, RZ, 0x3c, !PT ;  /* 0x0000002000407812 */ /* 0x000fc400078e3cff */
[----:B------:R-:W-:-:S03]  /*30a0*/  LOP3.LUT R62, R0, 0x40, RZ, 0x3c, !PT ;  /* 0x00000040003e7812 */ /* 0x000fc600078e3cff */
        /* <DEDUP_REMOVED lines=14> */
[----:B0-----:R-:W-:-:S03]  /*3190*/  LOP3.LUT R7, R10, 0x40, RZ, 0x3c, !PT ;  /* 0x000000400a077812 */ /* 0x001fc600078e3cff */
[----:B--2---:R-:W-:Y:S04]  /*31a0*/  STS.U16 [R64+0xb200], R58 ;  /* 0x00b2003a40007388 */ /* 0x004fe80000000400 */
[----:B----4-:R-:W-:Y:S04]  /*31b0*/  STS.U16 [R64+0xba00], R60 ;  /* 0x00ba003c40007388 */ /* 0x010fe80000000400 */
        /* <DEDUP_REMOVED lines=11> */
[----:B-----5:R-:W-:Y:S04]  /*3270*/  STS.U16 [R252+0x9e00], R63 ;  /* 0x009e003ffc007388 */ /* 0x020fe80000000400 */
[----:B---3--:R-:W-:Y:S04]  /*3280*/  STS.U16 [R252+0xa600], R65 ;  /* 0x00a60041fc007388 */ /* 0x008fe80000000400 */
[----:B------:R-:W-:Y:S04]  /*3290*/  STS.U16 [R252+0xae00], R69 ;  /* 0x00ae0045fc007388 */ /* 0x000fe80000000400 */
[----:B------:R-:W-:Y:S04]  /*32a0*/  STS.U16 [R252+0xb600], R71 ;  /* 0x00b60047fc007388 */ /* 0x000fe80000000400 */
[----:B------:R-:W-:Y:S04]  /*32b0*/  STS.U16 [R252+0xbe00], R117 ;  /* 0x00be0075fc007388 */ /* 0x000fe80000000400 */
[----:B------:R-:W-:Y:S06]  /*32c0*/  BAR.SYNC.DEFER_BLOCKING 0x0 ;  /* 0x0000000000007b1d */ /* 0x000fec0000010000 */
[----:B------:R-:W-:Y:S04]  /*32d0*/  LDSM.16.MT88.4 R128, [R6] ;  /* 0x000000000680783b */ /* 0x000fe80000004200 */
[----:B------:R-:W0:Y:S04]  /*32e0*/  LDSM.16.M88.4 R124, [R10+0x8000] ;  /* 0x008000000a7c783b */ /* 0x000e280000000200 */
[----:B------:R-:W1:Y:S04]  /*32f0*/  LDSM.16.M88.4 R72, [R10+0x8800] ;  /* 0x008800000a48783b */ /* 0x000e680000000200 */
[----:B------:R-:W2:Y:S04]  /*3300*/  LDSM.16.M88.4 R112, [R10+0x9000] ;  /* 0x009000000a70783b */ /* 0x000ea80000000200 */
[----:B------:R-:W3:Y:S04]  /*3310*/  LDSM.16.M88.4 R20, [R10+0x9800] ;  /* 0x009800000a14783b */ /* 0x000ee80000000200 */
[----:B------:R-:W4:Y:S04]  /*3320*/  LDSM.16.M88.4 R40, [R10+0xa000] ;  /* 0x00a000000a28783b */ /* 0x000f280000000200 */
[----:B------:R-:W5:Y:S04]  /*3330*/  LDSM.16.M88.4 R64, [R10+0xa800] ;  /* 0x00a800000a40783b */ /* 0x000f680000000200 */
[----:B------:R-:W3:Y:S04]  /*3340*/  LDSM.16.M88.4 R52, [R10+0xb000] ;  /* 0x00b000000a34783b */ /* 0x000ee80000000200 */
[----:B------:R-:W4:Y:S04]  /*3350*/  LDSM.16.M88.4 R16, [R10+0xb800] ;  /* 0x00b800000a10783b */ /* 0x000f280000000200 */
[----:B------:R-:W4:Y:S04]  /*3360*/  LDSM.16.MT88.4 R36, [R6+0x1000] ;  /* 0x001000000624783b */ /* 0x000f280000004200 */
[----:B------:R-:W-:Y:S01]  /*3370*/  LDSM.16.MT88.4 R132, [R6+0x2000] ;  /* 0x002000000684783b */ /* 0x000fe20000004200 */
[C---:B0-----:R-:W-:Y:S03]  /*3380*/  HMMA.16816.F32 R120, R128.reuse, R124, RZ ;  /* 0x0000007c8078723c */ /* 0x041fe600000018ff */
[----:B------:R-:W-:Y:S05]  /*3390*/  LDSM.16.M88.4 R136, [R7+0xb880] ;  /* 0x00b880000788783b */ /* 0x000fea0000000200 */
[C---:B-1----:R-:W-:Y:S08]  /*33a0*/  HMMA.16816.F32 R116, R128.reuse, R72, RZ ;  /* 0x000000488074723c */ /* 0x042ff000000018ff */
[C---:B--2---:R-:W-:Y:S08]  /*33b0*/  HMMA.16816.F32 R68, R128.reuse, R112, RZ ;  /* 0x000000708044723c */ /* 0x044ff000000018ff */
[C---:B---3--:R-:W-:Y:S08]  /*33c0*/  HMMA.16816.F32 R48, R128.reuse, R20, RZ ;  /* 0x000000148030723c */ /* 0x048ff000000018ff */
[C---:B----4-:R-:W-:Y:S08]  /*33d0*/  HMMA.16816.F32 R60, R128.reuse, R40, RZ ;  /* 0x00000028803c723c */ /* 0x050ff000000018ff */
[C---:B-----5:R-:W-:Y:S08]  /*33e0*/  HMMA.16816.F32 R56, R128.reuse, R64, RZ ;  /* 0x000000408038723c */ /* 0x060ff000000018ff */
[C---:B------:R-:W-:Y:S08]  /*33f0*/  HMMA.16816.F32 R44, R128.reuse, R52, RZ ;  /* 0x00000034802c723c */ /* 0x040ff000000018ff */
[----:B------:R-:W-:Y:S08]  /*3400*/  HMMA.16816.F32 R128, R128, R16, RZ ;  /* 0x000000108080723c */ /* 0x000ff000000018ff */
[C---:B------:R-:W-:Y:S01]  /*3410*/  HMMA.16816.F32 R124, R36.reuse, R126, R120 ;  /* 0x0000007e247c723c */ /* 0x040fe20000001878 */
[----:B------:R-:W0:Y:S07]  /*3420*/  LDSM.16.M88.4 R120, [R7+0x8000] ;  /* 0x008000000778783b */ /* 0x000e2e0000000200 */
[C---:B------:R-:W-:Y:S01]  /*3430*/  HMMA.16816.F32 R72, R36.reuse, R74, R116 ;  /* 0x0000004a2448723c */ /* 0x040fe20000001874 */
[----:B------:R-:W-:Y:S07]  /*3440*/  LDSM.16.M88.4 R116, [R7+0xa800] ;  /* 0x00a800000774783b */ /* 0x000fee0000000200 */
[C---:B------:R-:W-:Y:S01]  /*3450*/  HMMA.16816.F32 R68, R36.reuse, R114, R68 ;  /* 0x000000722444723c */ /* 0x040fe20000001844 */
[----:B------:R-:W-:Y:S07]  /*3460*/  LDSM.16.M88.4 R112, [R7+0xb000] ;  /* 0x00b000000770783b */ /* 0x000fee0000000200 */
[C---:B------:R-:W-:Y:S01]  /*3470*/  HMMA.16816.F32 R20, R36.reuse, R22, R48 ;  /* 0x000000162414723c */ /* 0x040fe20000001830 */
[----:B------:R-:W1:Y:S07]  /*3480*/  LDSM.16.M88.4 R48, [R7+0x8800] ;  /* 0x008800000730783b */ /* 0x000e6e0000000200 */
[C---:B------:R-:W-:Y:S01]  /*3490*/  HMMA.16816.F32 R60, R36.reuse, R42, R60 ;  /* 0x0000002a243c723c */ /* 0x040fe2000000183c */
[----:B------:R-:W2:Y:S07]  /*34a0*/  LDSM.16.M88.4 R40, [R7+0x9000] ;  /* 0x009000000728783b */ /* 0x000eae0000000200 */
[C---:B------:R-:W-:Y:S01]  /*34b0*/  HMMA.16816.F32 R56, R36.reuse, R66, R56 ;  /* 0x000000422438723c */ /* 0x040fe20000001838 */
[----:B------:R-:W3:Y:S07]  /*34c0*/  LDSM.16.M88.4 R64, [R7+0x9800] ;  /* 0x009800000740783b */ /* 0x000eee0000000200 */
[C---:B------:R-:W-:Y:S01]  /*34d0*/  HMMA.16816.F32 R128, R36.reuse, R18, R128 ;  /* 0x000000122480723c */ /* 0x040fe20000001880 */
[----:B------:R-:W4:Y:S07]  /*34e0*/  LDSM.16.M88.4 R16, [R7+0xa000] ;  /* 0x00a000000710783b */ /* 0x000f2e0000000200 */
[----:B------:R-:W-:Y:S01]  /*34f0*/  HMMA.16816.F32 R52, R36, R54, R44 ;  /* 0x000000362434723c */ /* 0x000fe2000000182c */
[----:B------:R-:W5:Y:S04]  /*3500*/  LDSM.16.M88.4 R36, [R7+0xb800] ;  /* 0x00b800000724783b */ /* 0x000f680000000200 */
[----:B------:R-:W5:Y:S03]  /*3510*/  LDSM.16.MT88.4 R44, [R6+0x3000] ;  /* 0x00300000062c783b */ /* 0x000f660000004200 */
[C---:B0-----:R-:W-:Y:S08]  /*3520*/  HMMA.16816.F32 R124, R132.reuse, R120, R124 ;  /* 0x00000078847c723c */ /* 0x041ff0000000187c */
[C---:B-1----:R-:W-:Y:S08]  /*3530*/  HMMA.16816.F32 R72, R132.reuse, R48, R72 ;  /* 0x000000308448723c */ /* 0x042ff00000001848 */
[C---:B--2---:R-:W-:Y:S08]  /*3540*/  HMMA.16816.F32 R68, R132.reuse, R40, R68 ;  /* 0x000000288444723c */ /* 0x044ff00000001844 */
[C---:B---3--:R-:W-:Y:S08]  /*3550*/  HMMA.16816.F32 R20, R132.reuse, R64, R20 ;  /* 0x000000408414723c */ /* 0x048ff00000001814 */
[C---:B----4-:R-:W-:Y:S08]  /*3560*/  HMMA.16816.F32 R60, R132.reuse, R16, R60 ;  /* 0x00000010843c723c */ /* 0x050ff0000000183c */
[C---:B------:R-:W-:Y:S08]  /*3570*/  HMMA.16816.F32 R56, R132.reuse, R116, R56 ;  /* 0x000000748438723c */ /* 0x040ff00000001838 */
[C---:B------:R-:W-:Y:S08]  /*3580*/  HMMA.16816.F32 R52, R132.reuse, R112, R52 ;  /* 0x000000708434723c */ /* 0x040ff00000001834 */
[----:B-----5:R-:W-:Y:S01]  /*3590*/  HMMA.16816.F32 R132, R132, R36, R128 ;  /* 0x000000248484723c */ /* 0x020fe20000001880 */
[----:B------:R-:W-:Y:S07]  /*35a0*/  LDSM.16.MT88.4 R128, [R6+0x4000] ;  /* 0x004000000680783b */ /* 0x000fee0000004200 */
[C---:B------:R-:W-:Y:S01]  /*35b0*/  HMMA.16816.F32 R120, R44.reuse, R122, R124 ;  /* 0x0000007a2c78723c */ /* 0x040fe2000000187c */
[----:B------:R-:W0:Y:S07]  /*35c0*/  LDSM.16.M88.4 R124, [R10+0x8080] ;  /* 0x008080000a7c783b */ /* 0x000e2e0000000200 */
[C---:B------:R-:W-:Y:S01]  /*35d0*/  HMMA.16816.F32 R48, R44.reuse, R50, R72 ;  /* 0x000000322c30723c */ /* 0x040fe20000001848 */
[----:B------:R-:W1:Y:S07]  /*35e0*/  LDSM.16.M88.4 R72, [R10+0x8880] ;  /* 0x008880000a48783b */ /* 0x000e6e0000000200 */
[C---:B------:R-:W-:Y:S01]  /*35f0*/  HMMA.16816.F32 R40, R44.reuse, R42, R68 ;  /* 0x0000002a2c28723c */ /* 0x040fe20000001844 */
[----:B------:R-:W2:Y:S07]  /*3600*/  LDSM.16.M88.4 R68, [R10+0x9080] ;  /* 0x009080000a44783b */ /* 0x000eae0000000200 */
[C---:B------:R-:W-:Y:S01]  /*3610*/  HMMA.16816.F32 R16, R44.reuse, R18, R60 ;  /* 0x000000122c10723c */ /* 0x040fe2000000183c */
[----:B------:R-:W3:Y:S07]  /*3620*/  LDSM.16.M88.4 R60, [R10+0xa080] ;  /* 0x00a080000a3c783b */ /* 0x000eee0000000200 */
[C---:B------:R-:W-:Y:S01]  /*3630*/  HMMA.16816.F32 R116, R44.reuse, R118, R56 ;  /* 0x000000762c74723c */ /* 0x040fe20000001838 */
[----:B------:R-:W-:Y:S07]  /*3640*/  LDSM.16.M88.4 R56, [R10+0xa880] ;  /* 0x00a880000a38783b */ /* 0x000fee0000000200 */
[C---:B------:R-:W-:Y:S01]  /*3650*/  HMMA.16816.F32 R112, R44.reuse, R114, R52 ;  /* 0x000000722c70723c */ /* 0x040fe20000001834 */
[----:B------:R-:W-:Y:S07]  /*3660*/  LDSM.16.M88.4 R52, [R10+0xb080] ;  /* 0x00b080000a34783b */ /* 0x000fee0000000200 */
        /* <DEDUP_REMOVED lines=12> */
[----:B-----5:R-:W-:Y:S08]  /*3730*/  HMMA.16816.F32 R128, R128, R44, R132 ;  /* 0x0000002c8080723c */ /* 0x020ff00000001884 */
[C---:B------:R-:W-:Y:S01]  /*3740*/  HMMA.16816.F32 R124, R64.reuse, R126, R120 ;  /* 0x0000007e407c723c */ /* 0x040fe20000001878 */
[----:B------:R-:W-:Y:S07]  /*3750*/  LDSM.16.M88.4 R120, [R7+0xa880] ;  /* 0x00a880000778783b */ /* 0x000fee0000000200 */
[C---:B------:R-:W-:Y:S01]  /*3760*/  HMMA.16816.F32 R72, R64.reuse, R74, R48 ;  /* 0x0000004a4048723c */ /* 0x040fe20000001830 */
[----:B------:R-:W0:Y:S07]  /*3770*/  LDSM.16.MT88.4 R48, [R6+0x6000] ;  /* 0x006000000630783b */ /* 0x000e2e0000004200 */
[C---:B------:R-:W-:Y:S01]  /*3780*/  HMMA.16816.F32 R68, R64.reuse, R70, R40 ;  /* 0x000000464044723c */ /* 0x040fe20000001828 */
[----:B------:R-:W-:Y:S07]  /*3790*/  LDSM.16.M88.4 R40, [R7+0x8080] ;  /* 0x008080000728783b */ /* 0x000fee0000000200 */
[C---:B------:R-:W-:Y:S01]  /*37a0*/  HMMA.16816.F32 R20, R64.reuse, R38, R20 ;  /* 0x000000264014723c */ /* 0x040fe20000001814 */
[----:B------:R-:W-:Y:S07]  /*37b0*/  LDSM.16.M88.4 R36, [R7+0x8880] ;  /* 0x008880000724783b */ /* 0x000fee0000000200 */
[C---:B------:R-:W-:Y:S01]  /*37c0*/  HMMA.16816.F32 R60, R64.reuse, R62, R16 ;  /* 0x0000003e403c723c */ /* 0x040fe20000001810 */
[----:B------:R-:W-:Y:S07]  /*37d0*/  LDSM.16.M88.4 R16, [R7+0x9080] ;  /* 0x009080000710783b */ /* 0x000fee0000000200 */
[C---:B------:R-:W-:Y:S01]  /*37e0*/  HMMA.16816.F32 R56, R64.reuse, R58, R116 ;  /* 0x0000003a4038723c */ /* 0x040fe20000001874 */
[----:B------:R-:W-:Y:S07]  /*37f0*/  LDSM.16.M88.4 R116, [R7+0xb080] ;  /* 0x00b080000774783b */ /* 0x000fee0000000200 */
[C---:B------:R-:W-:Y:S01]  /*3800*/  HMMA.16816.F32 R52, R64.reuse, R54, R112 ;  /* 0x000000364034723c */ /* 0x040fe20000001870 */
[----:B------:R-:W1:Y:S07]  /*3810*/  LDSM.16.M88.4 R112, [R7+0xa080] ;  /* 0x00a080000770783b */ /* 0x000e6e0000000200 */
[----:B------:R-:W-:Y:S01]  /*3820*/  HMMA.16816.F32 R128, R64, R46, R128 ;  /* 0x0000002e4080723c */ /* 0x000fe20000001880 */
[----:B------:R-:W2:Y:S04]  /*3830*/  LDSM.16.M88.4 R64, [R7+0x9880] ;  /* 0x009880000740783b */ /* 0x000ea80000000200 */
[----:B------:R-:W3:Y:S03]  /*3840*/  LDSM.16.MT88.4 R44, [R6+0x7000] ;  /* 0x00700000062c783b */ /* 0x000ee60000004200 */
[C---:B0-----:R-:W-:Y:S08]  /*3850*/  HMMA.16816.F32 R56, R48.reuse, R120, R56 ;  /* 0x000000783038723c */ /* 0x041ff00000001838 */
[C---:B-1----:R-:W-:Y:S08]  /*3860*/  HMMA.16816.F32 R60, R48.reuse, R112, R60 ;  /* 0x00000070303c723c */ /* 0x042ff0000000183c */
[C---:B--2---:R-:W-:Y:S08]  /*3870*/  HMMA.16816.F32 R20, R48.reuse, R64, R20 ;  /* 0x000000403014723c */ /* 0x044ff00000001814 */
[C---:B------:R-:W-:Y:S08]  /*3880*/  HMMA.16816.F32 R52, R48.reuse, R116, R52 ;  /* 0x000000743034723c */ /* 0x040ff00000001834 */
[C---:B------:R-:W-:Y:S08]  /*3890*/  HMMA.16816.F32 R68, R48.reuse, R16, R68 ;  /* 0x000000103044723c */ /* 0x040ff00000001844 */
[----:B------:R-:W-:Y:S08]  /*38a0*/  HMMA.16816.F32 R72, R48, R36, R72 ;  /* 0x000000243048723c */ /* 0x000ff00000001848 */
[C---:B---3--:R-:W-:Y:S07]  /*38b0*/  HMMA.16816.F32 R20, R44.reuse, R66, R20 ;  /* 0x000000422c14723c */ /* 0x048fee0000001814 */
[C---:B------:R-:W-:Y:S01]  /*38c0*/  IMAD.WIDE R66, R2.reuse, 0x2, R236 ;  /* 0x0000000202427825 */ /* 0x040fe200078e02ec */
[C---:B------:R-:W-:Y:S04]  /*38d0*/  HMMA.16816.F32 R112, R44.reuse, R114, R60 ;  /* 0x000000722c70723c */ /* 0x040fe8000000183c */
[----:B------:R0:W2:Y:S03]  /*38e0*/  LDG.E.U16 R15, [R66.64] ;  /* 0x00000004420f7981 */ /* 0x0000a6000c1e1500 */
[C---:B------:R-:W-:Y:S01]  /*38f0*/  IMAD.WIDE R60, R2.reuse, 0x2, R232 ;  /* 0x00000002023c7825 */ /* 0x040fe200078e02e8 */
[----:B------:R-:W-:Y:S05]  /*3900*/  HMMA.16816.F32 R120, R44, R122, R56 ;  /* 0x0000007a2c78723c */ /* 0x000fea0000001838 */
[----:B------:R1:W3:Y:S01]  /*3910*/  LDG.E.U16 R61, [R60.64] ;  /* 0x000000043c3d7981 */ /* 0x0002e2000c1e1500 */
[----:B0-----:R-:W-:-:S04]  /*3920*/  IMAD.WIDE R66, R2, 0x2, R228 ;  /* 0x0000000202427825 */ /* 0x001fc800078e02e4 */
[C---:B------:R-:W-:Y:S01]  /*3930*/  IMAD.WIDE R58, R2.reuse, 0x2, R226 ;  /* 0x00000002023a7825 */ /* 0x040fe200078e02e2 */
[----:B-1----:R0:W4:Y:S01]  /*3940*/  LDG.E.U16 R60, [R66.64] ;  /* 0x00000004423c7981 */ /* 0x002122000c1e1500 */
[----:B------:R-:W-:Y:S04]  /*3950*/  HMMA.16816.F32 R124, R48, R40, R124 ;  /* 0x00000028307c723c */ /* 0x000fe8000000187c */
[----:B------:R1:W5:Y:S01]  /*3960*/  LDG.E.U16 R58, [R58.64] ;  /* 0x000000043a3a7981 */ /* 0x000362000c1e1500 */
[----:B0-----:R-:W-:-:S03]  /*3970*/  IMAD.WIDE R66, R2, 0x2, R222 ;  /* 0x0000000202427825 */ /* 0x001fc600078e02de */
[C---:B------:R-:W-:Y:S02]  /*3980*/  HMMA.16816.F32 R116, R44.reuse, R118, R52 ;  /* 0x000000762c74723c */ /* 0x040fe40000001834 */
[----:B-1----:R0:W2:Y:S05]  /*3990*/  LDG.E.U16 R59, [R66.64] ;  /* 0x00000004423b7981 */ /* 0x0020aa000c1e1500 */
[C---:B------:R-:W-:Y:S01]  /*39a0*/  IMAD.WIDE R52, R2.reuse, 0x2, R220 ;  /* 0x0000000202347825 */ /* 0x040fe200078e02dc */
[----:B------:R-:W-:Y:S03]  /*39b0*/  HMMA.16816.F32 R16, R44, R18, R68 ;  /* 0x000000122c10723c */ /* 0x000fe60000001844 */
[----:B------:R-:W-:-:S02]  /*39c0*/  IMAD.WIDE R54, R2, 0x2, R216 ;  /* 0x0000000202367825 */ /* 0x000fc400078e02d8 */
[----:B------:R1:W3:Y:S02]  /*39d0*/  LDG.E.U16 R53, [R52.64] ;  /* 0x0000000434357981 */ /* 0x0002e4000c1e1500 */
[C---:B0-----:R-:W-:Y:S01]  /*39e0*/  IMAD.WIDE R66, R2.reuse, 0x2, R218 ;  /* 0x0000000202427825 */ /* 0x041fe200078e02da */
[----:B------:R-:W-:Y:S03]  /*39f0*/  HMMA.16816.F32 R36, R44, R38, R72 ;  /* 0x000000262c24723c */ /* 0x000fe60000001848 */
[C---:B------:R-:W-:Y:S01]  /*3a00*/  IMAD.WIDE R68, R2.reuse, 0x2, R238 ;  /* 0x0000000202447825 */ /* 0x040fe200078e02ee */
[----:B------:R0:W3:Y:S03]  /*3a10*/  LDG.E.U16 R73, [R66.64] ;  /* 0x0000000442497981 */ /* 0x0000e6000c1e1500 */
[C---:B------:R-:W-:Y:S01]  /*3a20*/  IMAD.WIDE R64, R2.reuse, 0x2, R240 ;  /* 0x0000000202407825 */ /* 0x040fe200078e02f0 */
[----:B-1----:R1:W3:Y:S03]  /*3a30*/  LDG.E.U16 R52, [R54.64] ;  /* 0x0000000436347981 */ /* 0x0022e6000c1e1500 */
[C---:B------:R-:W-:Y:S01]  /*3a40*/  IMAD.WIDE R70, R2.reuse, 0x2, R242 ;  /* 0x0000000202467825 */ /* 0x040fe200078e02f2 */
[----:B------:R1:W3:Y:S03]  /*3a50*/  LDG.E.U16 R7, [R68.64] ;  /* 0x0000000444077981 */ /* 0x0002e6000c1e1500 */
[C---:B0-----:R-:W-:Y:S01]  /*3a60*/  IMAD.WIDE R66, R2.reuse, 0x2, R202 ;  /* 0x0000000202427825 */ /* 0x041fe200078e02ca */
[----:B------:R0:W3:Y:S03]  /*3a70*/  LDG.E.U16 R64, [R64.64] ;  /* 0x0000000440407981 */ /* 0x0000e6000c1e1500 */
[C---:B------:R-:W-:Y:S01]  /*3a80*/  IMAD.WIDE R62, R2.reuse, 0x2, R234 ;  /* 0x00000002023e7825 */ /* 0x040fe200078e02ea */
[----:B------:R0:W3:Y:S03]  /*3a90*/  LDG.E.U16 R9, [R70.64] ;  /* 0x0000000446097981 */ /* 0x0000e6000c1e1500 */
[----:B-1----:R-:W-:-:S02]  /*3aa0*/  IMAD.WIDE R54, R2, 0x2, R198 ;  /* 0x0000000202367825 */ /* 0x002fc400078e02c6 */
[----:B------:R1:W4:Y:S02]  /*3ab0*/  LDG.E.U16 R62, [R62.64] ;  /* 0x000000043e3e7981 */ /* 0x000324000c1e1500 */
[C---:B------:R-:W-:Y:S02]  /*3ac0*/  IMAD.WIDE R68, R2.reuse, 0x2, R230 ;  /* 0x0000000202447825 */ /* 0x040fe400078e02e6 */
[----:B0-----:R0:W4:Y:S02]  /*3ad0*/  LDG.E.U16 R65, [R66.64] ;  /* 0x0000000442417981 */ /* 0x001124000c1e1500 */
[C---:B------:R-:W-:Y:S02]  /*3ae0*/  IMAD.WIDE R74, R2.reuse, 0x2, R214 ;  /* 0x00000002024a7825 */ /* 0x040fe400078e02d6 */
[----:B------:R0:W4:Y:S04]  /*3af0*/  LDG.E.U16 R72, [R54.64] ;  /* 0x0000000436487981 */ /* 0x000128000c1e1500 */
[----:B-1----:R1:W4:Y:S01]  /*3b00*/  LDG.E.U16 R63, [R68.64] ;  /* 0x00000004443f7981 */ /* 0x002322000c1e1500 */
[----:B0-----:R-:W-:-:S03]  /*3b10*/  IMAD.WIDE R66, R2, 0x2, R194 ;  /* 0x0000000202427825 */ /* 0x001fc600078e02c2 */
[----:B------:R0:W4:Y:S01]  /*3b20*/  LDG.E.U16 R74, [R74.64] ;  /* 0x000000044a4a7981 */ /* 0x000122000c1e1500 */
[----:B------:R-:W-:-:S04]  /*3b30*/  IMAD.WIDE R54, R2, 0x2, R212 ;  /* 0x0000000202367825 */ /* 0x000fc800078e02d4 */
[C---:B-1----:R-:W-:Y:S02]  /*3b40*/  IMAD.WIDE R68, R2.reuse, 0x2, R200 ;  /* 0x0000000202447825 */ /* 0x042fe400078e02c8 */
[----:B------:R1:W4:Y:S02]  /*3b50*/  LDG.E.U16 R54, [R54.64] ;  /* 0x0000000436367981 */ /* 0x000324000c1e1500 */
[C---:B------:R-:W-:Y:S02]  /*3b60*/  IMAD.WIDE R56, R2.reuse, 0x2, R224 ;  /* 0x0000000202387825 */ /* 0x040fe400078e02e0 */
[----:B0-----:R0:W4:Y:S01]  /*3b70*/  LDG.E.U16 R75, [R66.64] ;  /* 0x00000004424b7981 */ /* 0x001122000c1e1500 */
[----:B------:R-:W-:Y:S01]  /*3b80*/  HMMA.16816.F32 R40, R44, R42, R124 ;  /* 0x0000002a2c28723c */ /* 0x000fe2000000187c */
[C---:B------:R-:W-:Y:S02]  /*3b90*/  IMAD.WIDE R70, R2.reuse, 0x2, R196 ;  /* 0x0000000202467825 */ /* 0x040fe400078e02c4 */
[----:B------:R0:W4:Y:S04]  /*3ba0*/  LDG.E.U16 R56, [R56.64] ;  /* 0x0000000438387981 */ /* 0x000128000c1e1500 */
[----:B-1----:R1:W4:Y:S01]  /*3bb0*/  LDG.E.U16 R55, [R68.64] ;  /* 0x0000000444377981 */ /* 0x002322000c1e1500 */
[----:B0-----:R-:W-:-:S03]  /*3bc0*/  IMAD.WIDE R66, R2, 0x2, R190 ;  /* 0x0000000202427825 */ /* 0x001fc600078e02be */
[----:B------:R0:W4:Y:S01]  /*3bd0*/  LDG.E.U16 R57, [R70.64] ;  /* 0x0000000446397981 */ /* 0x000122000c1e1500 */
[----:B-1----:R-:W-:-:S03]  /*3be0*/  IMAD.WIDE R68, R2, 0x2, R186 ;  /* 0x0000000202447825 */ /* 0x002fc600078e02ba */
[----:B------:R1:W4:Y:S04]  /*3bf0*/  LDG.E.U16 R124, [R66.64] ;  /* 0x00000004427c7981 */ /* 0x000328000c1e1500 */
[----:B------:R1:W4:Y:S01]  /*3c00*/  LDG.E.U16 R125, [R68.64] ;  /* 0x00000004447d7981 */ /* 0x000322000c1e1500 */
[----:B0-----:R-:W-:-:S04]  /*3c10*/  IMAD.WIDE R70, R2, 0x2, R174 ;  /* 0x0000000202467825 */ /* 0x001fc800078e02ae */
[----:B-1----:R-:W-:-:S04]  /*3c20*/  IMAD.WIDE R66, R2, 0x2, R182 ;  /* 0x0000000202427825 */ /* 0x002fc800078e02b6 */
[C---:B------:R-:W-:Y:S01]  /*3c30*/  IMAD.WIDE R68, R2.reuse, 0x2, R178 ;  /* 0x0000000202447825 */ /* 0x040fe200078e02b2 */
[----:B------:R0:W4:Y:S01]  /*3c40*/  LDG.E.U16 R126, [R66.64] ;  /* 0x00000004427e7981 */ /* 0x000122000c1e1500 */
[----:B------:R-:W-:Y:S03]  /*3c50*/  HMMA.16816.F32 R48, R48, R136, R128 ;  /* 0x000000883030723c */ /* 0x000fe60000001880 */
[----:B------:R1:W4:Y:S04]  /*3c60*/  LDG.E.U16 R127, [R68.64] ;  /* 0x00000004447f7981 */ /* 0x000328000c1e1500 */
[----:B------:R1:W4:Y:S01]  /*3c70*/  LDG.E.U16 R128, [R70.64] ;  /* 0x0000000446807981 */ /* 0x000322000c1e1500 */
[----:B0-----:R-:W-:-:S04]  /*3c80*/  IMAD.WIDE R66, R2, 0x2, R192 ;  /* 0x0000000202427825 */ /* 0x001fc800078e02c0 */
[C---:B-1----:R-:W-:Y:S01]  /*3c90*/  IMAD.WIDE R68, R2.reuse, 0x2, R188 ;  /* 0x0000000202447825 */ /* 0x042fe200078e02bc */
[----:B------:R0:W4:Y:S03]  /*3ca0*/  LDG.E.U16 R129, [R66.64] ;  /* 0x0000000442817981 */ /* 0x000126000c1e1500 */
[C---:B------:R-:W-:Y:S01]  /*3cb0*/  IMAD.WIDE R70, R2.reuse, 0x2, R184 ;  /* 0x0000000202467825 */ /* 0x040fe200078e02b8 */
[----:B------:R1:W4:Y:S05]  /*3cc0*/  LDG.E.U16 R130, [R68.64] ;  /* 0x0000000444827981 */ /* 0x00032a000c1e1500 */
[----:B------:R1:W4:Y:S01]  /*3cd0*/  LDG.E.U16 R70, [R70.64] ;  /* 0x0000000446467981 */ /* 0x000322000c1e1500 */
[----:B0-----:R-:W-:-:S04]  /*3ce0*/  IMAD.WIDE R66, R2, 0x2, R180 ;  /* 0x0000000202427825 */ /* 0x001fc800078e02b4 */
[C---:B-1----:R-:W-:Y:S01]  /*3cf0*/  IMAD.WIDE R68, R2.reuse, 0x2, R176 ;  /* 0x0000000202447825 */ /* 0x042fe200078e02b0 */
[----:B------:R0:W4:Y:S05]  /*3d00*/  LDG.E.U16 R71, [R66.64] ;  /* 0x0000000442477981 */ /* 0x00012a000c1e1500 */
[----:B------:R-:W4:Y:S01]  /*3d10*/  LDG.E.U16 R68, [R68.64] ;  /* 0x0000000444447981 */ /* 0x000f22000c1e1500 */
[----:B0-----:R-:W-:-:S06]  /*3d20*/  IMAD.WIDE R66, R2, 0x2, R172 ;  /* 0x0000000202427825 */ /* 0x001fcc00078e02ac */
[----:B------:R-:W4:Y:S01]  /*3d30*/  LDG.E.U16 R66, [R66.64] ;  /* 0x0000000442427981 */ /* 0x000f22000c1e1500 */
[----:B------:R-:W-:Y:S03]  /*3d40*/  HMMA.16816.F32 R136, R44, R138, R48 ;  /* 0x0000008a2c88723c */ /* 0x000fe60000001830 */
[----:B------:R-:W-:Y:S04]  /*3d50*/  BAR.SYNC.DEFER_BLOCKING 0x0 ;  /* 0x0000000000007b1d */ /* 0x000fe80000010000 */
[----:B------:R-:W-:Y:S02]  /*3d60*/  FMUL R44, R40, c[0x0][0x188] ;  /* 0x00006200282c7a20 */ /* 0x000fe40000400000 */
[----:B------:R-:W-:-:S05]  /*3d70*/  FMUL R45, R41, c[0x0][0x188] ;  /* 0x00006200292d7a20 */ /* 0x000fca0000400000 */
[----:B------:R-:W-:Y:S01]  /*3d80*/  FMNMX R44, R44, R45, !PT ;  /* 0x0000002d2c2c7209 */ /* 0x000fe20007800000 */
[----:B------:R-:W-:-:S05]  /*3d90*/  FMUL R45, R36, c[0x0][0x188] ;  /* 0x00006200242d7a20 */ /* 0x000fca0000400000 */
[----:B------:R-:W-:Y:S01]  /*3da0*/  FMNMX R45, R45, R44, !PT ;  /* 0x0000002c2d2d7209 */ /* 0x000fe20007800000 */
[----:B------:R-:W-:Y:S02]  /*3db0*/  FMUL R44, R37, c[0x0][0x188] ;  /* 0x00006200252c7a20 */ /* 0x000fe40000400000 */
[----:B------:R-:W-:Y:S02]  /*3dc0*/  FMUL R46, R16, c[0x0][0x188] ;  /* 0x00006200102e7a20 */ /* 0x000fe40000400000 */
[----:B------:R-:W-:Y:S01]  /*3dd0*/  FMUL R47, R43, c[0x0][0x188] ;  /* 0x000062002b2f7a20 */ /* 0x000fe20000400000 */
[----:B------:R-:W-:Y:S01]  /*3de0*/  FMNMX R45, R44, R45, !PT ;  /* 0x0000002d2c2d7209 */ /* 0x000fe20007800000 */
[----:B------:R-:W-:-:S03]  /*3df0*/  FMUL R44, R42, c[0x0][0x188] ;  /* 0x000062002a2c7a20 */ /* 0x000fc60000400000 */
[----:B------:R-:W-:Y:S01]  /*3e00*/  FMNMX R45, R46, R45, !PT ;  /* 0x0000002d2e2d7209 */ /* 0x000fe20007800000 */
        /* <DEDUP_REMOVED lines=47> */
[----:B------:R-:W-:-:S04]  /*4100*/  FMNMX R44, R46, R44, !PT ;  /* 0x0000002c2e2c7209 */ /* 0x000fc80007800000 */
[----:B------:R-:W-:Y:S01]  /*4110*/  FMNMX R44, R47, R44, !PT ;  /* 0x0000002c2f2c7209 */ /* 0x000fe20007800000 */
[----:B------:R-:W-:-:S05]  /*4120*/  FMUL R47, R139, c[0x0][0x188] ;  /* 0x000062008b2f7a20 */ /* 0x000fca0000400000 */
[----:B------:R-:W-:Y:S01]  /*4130*/  FMNMX R44, R47, R44, !PT ;  /* 0x0000002c2f2c7209 */ /* 0x000fe20007800000 */
[----:B------:R-:W0:Y:S04]  /*4140*/  SHFL.BFLY PT, R46, R45, 0x2, 0x1f ;  /* 0x0c401f002d2e7f89 */ /* 0x000e2800000e0000 */
[----:B------:R-:W1:Y:S01]  /*4150*/  SHFL.BFLY PT, R47, R44, 0x2, 0x1f ;  /* 0x0c401f002c2f7f89 */ /* 0x000e6200000e0000 */
[----:B0-----:R-:W-:Y:S02]  /*4160*/  FMNMX R45, R45, R46, !PT ;  /* 0x0000002e2d2d7209 */ /* 0x001fe40007800000 */
[----:B-1----:R-:W-:-:S03]  /*4170*/  FMNMX R44, R44, R47, !PT ;  /* 0x0000002f2c2c7209 */ /* 0x002fc60007800000 */
[----:B------:R-:W0:Y:S01]  /*4180*/  SHFL.BFLY PT, R46, R45, 0x1, 0x1f ;  /* 0x0c201f002d2e7f89 */ /* 0x000e2200000e0000 */
[----:B------:R-:W-:-:S03]  /*4190*/  LOP3.LUT R132, R5, 0x40, RZ, 0x3c, !PT ;  /* 0x0000004005847812 */ /* 0x000fc600078e3cff */
[----:B-----5:R-:W-:Y:S04]  /*41a0*/  STS.U16 [R5+0x9000], R58 ;  /* 0x0090003a05007388 */ /* 0x020fe80000000400 */
[----:B--2---:R-:W-:Y:S04]  /*41b0*/  STS.U16 [R5+0x9400], R59 ;  /* 0x0094003b05007388 */ /* 0x004fe80000000400 */
[----:B---3--:R-:W-:Y:S04]  /*41c0*/  STS.U16 [R5+0x8000], R9 ;  /* 0x0080000905007388 */ /* 0x008fe80000000400 */
[----:B------:R-:W1:Y:S04]  /*41d0*/  SHFL.BFLY PT, R9, R44, 0x1, 0x1f ;  /* 0x0c201f002c097f89 */ /* 0x000e6800000e0000 */
[----:B------:R0:W-:Y:S04]  /*41e0*/  STS.U16 [R5+0x8400], R7 ;  /* 0x0084000705007388 */ /* 0x0001e80000000400 */
[----:B----4-:R-:W-:Y:S04]  /*41f0*/  STS.U16 [R5+0x8800], R62 ;  /* 0x0088003e05007388 */ /* 0x010fe80000000400 */
[----:B------:R-:W-:Y:S04]  /*4200*/  STS.U16 [R5+0x9800], R73 ;  /* 0x0098004905007388 */ /* 0x000fe80000000400 */
[----:B------:R-:W-:Y:S04]  /*4210*/  STS.U16 [R5+0x8c00], R63 ;  /* 0x008c003f05007388 */ /* 0x000fe80000000400 */
[----:B------:R-:W-:Y:S04]  /*4220*/  STS.U16 [R5+0x9c00], R74 ;  /* 0x009c004a05007388 */ /* 0x000fe80000000400 */
[----:B------:R-:W-:Y:S04]  /*4230*/  STS.U16 [R5+0xa000], R65 ;  /* 0x00a0004105007388 */ /* 0x000fe80000000400 */
[----:B------:R-:W-:Y:S04]  /*4240*/  STS.U16 [R5+0xa400], R72 ;  /* 0x00a4004805007388 */ /* 0x000fe80000000400 */
[----:B------:R-:W-:Y:S01]  /*4250*/  STS.U16 [R5+0xa800], R75 ;  /* 0x00a8004b05007388 */ /* 0x000fe20000000400 */
[----:B0-----:R-:W-:-:S02]  /*4260*/  FMNMX R7, R45, R46, !PT ;  /* 0x0000002e2d077209 */ /* 0x001fc40007800000 */
[----:B-1----:R-:W-:Y:S02]  /*4270*/  FMNMX R9, R44, R9, !PT ;  /* 0x000000092c097209 */ /* 0x002fe40007800000 */
[----:B------:R-:W-:Y:S02]  /*4280*/  FMNMX R7, R7, R14, !PT ;  /* 0x0000000e07077209 */ /* 0x000fe40007800000 */
[----:B------:R-:W-:Y:S01]  /*4290*/  FMNMX R9, R9, R12, !PT ;  /* 0x0000000c09097209 */ /* 0x000fe20007800000 */
        /* <DEDUP_REMOVED lines=14> */
[----:B------:R-:W-:-:S03]  /*4380*/  FADD R14, -R7, R14 ;  /* 0x0000000e070e7221 */ /* 0x000fc60000000100 */
[----:B------:R-:W-:Y:S01]  /*4390*/  STS.U16 [R132+0xa600], R57 ;  /* 0x00a6003984007388 */ /* 0x000fe20000000400 */
[----:B------:R-:W-:-:S03]  /*43a0*/  FADD R12, -R9, R12 ;  /* 0x0000000c090c7221 */ /* 0x000fc60000000100 */
[----:B------:R-:W-:Y:S04]  /*43b0*/  STS.U16 [R132+0xaa00], R129 ;  /* 0x00aa008184007388 */ /* 0x000fe80000000400 */
[----:B------:R-:W-:Y:S04]  /*43c0*/  STS.U16 [R132+0xae00], R130 ;  /* 0x00ae008284007388 */ /* 0x000fe80000000400 */
[----:B------:R-:W-:Y:S01]  /*43d0*/  STS.U16 [R132+0xb200], R70 ;  /* 0x00b2004684007388 */ /* 0x000fe20000000400 */
[----:B------:R-:W-:-:S03]  /*43e0*/  FMUL R14, R14, 1.4426950216293334961 ;  /* 0x3fb8aa3b0e0e7820 */ /* 0x000fc60000400000 */
[----:B------:R-:W-:Y:S01]  /*43f0*/  STS.U16 [R132+0xb600], R71 ;  /* 0x00b6004784007388 */ /* 0x000fe20000000400 */
[----:B------:R-:W-:-:S03]  /*4400*/  FMUL R12, R12, 1.4426950216293334961 ;  /* 0x3fb8aa3b0c0c7820 */ /* 0x000fc60000400000 */
[----:B------:R-:W-:Y:S04]  /*4410*/  STS.U16 [R132+0xba00], R68 ;  /* 0x00ba004484007388 */ /* 0x000fe80000000400 */
[----:B------:R0:W-:Y:S04]  /*4420*/  STS.U16 [R132+0xbe00], R66 ;  /* 0x00be004284007388 */ /* 0x0001e80000000400 */
[----:B------:R-:W-:Y:S06]  /*4430*/  BAR.SYNC.DEFER_BLOCKING 0x0 ;  /* 0x0000000000007b1d */ /* 0x000fec0000010000 */
[----:B------:R-:W0:Y:S08]  /*4440*/  MUFU.EX2 R14, R14 ;  /* 0x0000000e000e7308 */ /* 0x000e300000000800 */
[----:B------:R-:W1:Y:S01]  /*4450*/  MUFU.EX2 R12, R12 ;  /* 0x0000000c000c7308 */ /* 0x000e620000000800 */
[----:B------:R-:W-:-:S02]  /*4460*/  FFMA R40, R40, c[0x0][0x188], -R7 ;  /* 0x0000620028287a23 */ /* 0x000fc40000000807 */
[--C-:B------:R-:W-:Y:S02]  /*4470*/  FFMA R41, R41, c[0x0][0x188], -R7.reuse ;  /* 0x0000620029297a23 */ /* 0x100fe40000000807 */
[--C-:B------:R-:W-:Y:S02]  /*4480*/  FFMA R36, R36, c[0x0][0x188], -R7.reuse ;  /* 0x0000620024247a23 */ /* 0x100fe40000000807 */
[----:B------:R-:W-:Y:S02]  /*4490*/  FFMA R37, R37, c[0x0][0x188], -R7 ;  /* 0x0000620025257a23 */ /* 0x000fe40000000807 */
[--C-:B------:R-:W-:Y:S01]  /*44a0*/  FFMA R42, R42, c[0x0][0x188], -R9.reuse ;  /* 0x000062002a2a7a23 */ /* 0x100fe20000000809 */
[----:B------:R-:W-:Y:S01]  /*44b0*/  LDSM.16.M88.4 R164, [R11+0x8000] ;  /* 0x008000000ba4783b */ /* 0x000fe20000000200 */
[--C-:B------:R-:W-:Y:S02]  /*44c0*/  FFMA R43, R43, c[0x0][0x188], -R9.reuse ;  /* 0x000062002b2b7a23 */ /* 0x100fe40000000809 */
[--C-:B------:R-:W-:Y:S01]  /*44d0*/  FFMA R38, R38, c[0x0][0x188], -R9.reuse ;  /* 0x0000620026267a23 */ /* 0x100fe20000000809 */
[----:B------:R-:W-:Y:S01]  /*44e0*/  LDSM.16.M88.4 R156, [R11+0x8400] ;  /* 0x008400000b9c783b */ /* 0x000fe20000000200 */
[----:B------:R-:W-:-:S02]  /*44f0*/  FFMA R39, R39, c[0x0][0x188], -R9 ;  /* 0x0000620027277a23 */ /* 0x000fc40000000809 */
[C---:B0-----:R-:W-:Y:S01]  /*4500*/  FMUL R132, R14.reuse, R96 ;  /* 0x000000600e847220 */ /* 0x041fe20000400000 */
[----:B------:R-:W-:Y:S01]  /*4510*/  LDSM.16.M88.4 R144, [R11+0x8800] ;  /* 0x008800000b90783b */ /* 0x000fe20000000200 */
[----:B------:R-:W-:Y:S02]  /*4520*/  FMUL R133, R14, R97 ;  /* 0x000000610e857220 */ /* 0x000fe40000400000 */
[C---:B-1----:R-:W-:Y:S01]  /*4530*/  FMUL R134, R12.reuse, R98 ;  /* 0x000000620c867220 */ /* 0x042fe20000400000 */
[----:B------:R-:W-:Y:S01]  /*4540*/  LDSM.16.M88.4 R72, [R11+0x8c00] ;  /* 0x008c00000b48783b */ /* 0x000fe20000000200 */
[----:B------:R-:W-:Y:S02]  /*4550*/  FMUL R135, R12, R99 ;  /* 0x000000630c877220 */ /* 0x000fe40000400000 */
[C---:B------:R-:W-:Y:S01]  /*4560*/  FMUL R128, R14.reuse, R100 ;  /* 0x000000640e807220 */ /* 0x040fe20000400000 */
[----:B------:R-:W-:Y:S01]  /*4570*/  LDSM.16.M88.4 R68, [R11+0x9000] ;  /* 0x009000000b44783b */ /* 0x000fe20000000200 */
[----:B------:R-:W-:-:S02]  /*4580*/  FMUL R129, R14, R101 ;  /* 0x000000650e817220 */ /* 0x000fc40000400000 */
[C---:B------:R-:W-:Y:S01]  /*4590*/  FMUL R130, R12.reuse, R102 ;  /* 0x000000660c827220 */ /* 0x040fe20000400000 */
[----:B------:R-:W-:Y:S01]  /*45a0*/  LDSM.16.M88.4 R64, [R11+0x9400] ;  /* 0x009400000b40783b */ /* 0x000fe20000000200 */
[----:B------:R-:W-:Y:S02]  /*45b0*/  FMUL R131, R12, R103 ;  /* 0x000000670c837220 */ /* 0x000fe40000400000 */
[C---:B------:R-:W-:Y:S01]  /*45c0*/  FMUL R96, R14.reuse, R32 ;  /* 0x000000200e607220 */ /* 0x040fe20000400000 */
[----:B------:R-:W-:Y:S01]  /*45d0*/  LDSM.16.M88.4 R60, [R11+0x9800] ;  /* 0x009800000b3c783b */ /* 0x000fe20000000200 */
[----:B------:R-:W-:Y:S02]  /*45e0*/  FMUL R97, R14, R33 ;  /* 0x000000210e617220 */ /* 0x000fe40000400000 */
[C---:B------:R-:W-:Y:S01]  /*45f0*/  FMUL R98, R12.reuse, R34 ;  /* 0x000000220c627220 */ /* 0x040fe20000400000 */
[----:B------:R-:W-:Y:S01]  /*4600*/  LDSM.16.M88.4 R56, [R11+0x9c00] ;  /* 0x009c00000b38783b */ /* 0x000fe20000000200 */
[----:B------:R-:W-:-:S02]  /*4610*/  FMUL R99, R12, R35 ;  /* 0x000000230c637220 */ /* 0x000fc40000400000 */
[C---:B------:R-:W-:Y:S01]  /*4620*/  FMUL R100, R14.reuse, R24 ;  /* 0x000000180e647220 */ /* 0x040fe20000400000 */
[----:B------:R-:W0:Y:S01]  /*4630*/  LDSM.16.M88.4 R32, [R11+0xb400] ;  /* 0x00b400000b20783b */ /* 0x000e220000000200 */
[----:B------:R-:W-:Y:S02]  /*4640*/  FMUL R101, R14, R25 ;  /* 0x000000190e657220 */ /* 0x000fe40000400000 */
[C---:B------:R-:W-:Y:S01]  /*4650*/  FMUL R102, R12.reuse, R26 ;  /* 0x0000001a0c667220 */ /* 0x040fe20000400000 */
[----:B------:R-:W-:Y:S01]  /*4660*/  LDSM.16.M88.4 R52, [R11+0xa000] ;  /* 0x00a000000b34783b */ /* 0x000fe20000000200 */
[----:B------:R-:W-:Y:S02]  /*4670*/  FMUL R103, R12, R27 ;  /* 0x0000001b0c677220 */ /* 0x000fe40000400000 */
[----:B------:R-:W-:Y:S01]  /*4680*/  FMUL R40, R40, 1.4426950216293334961 ;  /* 0x3fb8aa3b28287820 */ /* 0x000fe20000400000 */
[----:B------:R-:W1:Y:S01]  /*4690*/  LDSM.16.M88.4 R24, [R11+0xbc00] ;  /* 0x00bc00000b18783b */ /* 0x000e620000000200 */
[----:B------:R-:W-:-:S02]  /*46a0*/  FMUL R41, R41, 1.4426950216293334961 ;  /* 0x3fb8aa3b29297820 */ /* 0x000fc40000400000 */
[----:B------:R-:W-:Y:S01]  /*46b0*/  FMUL R36, R36, 1.4426950216293334961 ;  /* 0x3fb8aa3b24247820 */ /* 0x000fe20000400000 */
[----:B------:R-:W2:Y:S01]  /*46c0*/  LDSM.16.M88.4 R48, [R11+0xa400] ;  /* 0x00a400000b30783b */ /* 0x000ea20000000200 */
[----:B------:R-:W-:Y:S02]  /*46d0*/  FMUL R37, R37, 1.4426950216293334961 ;  /* 0x3fb8aa3b25257820 */ /* 0x000fe40000400000 */
[----:B------:R-:W-:Y:S01]  /*46e0*/  FMUL R42, R42, 1.4426950216293334961 ;  /* 0x3fb8aa3b2a2a7820 */ /* 0x000fe20000400000 */
[----:B------:R-:W3:Y:S01]  /*46f0*/  LDSM.16.M88.4 R44, [R11+0xa800] ;  /* 0x00a800000b2c783b */ /* 0x000ee20000000200 */
[----:B------:R-:W-:Y:S02]  /*4700*/  FMUL R43, R43, 1.4426950216293334961 ;  /* 0x3fb8aa3b2b2b7820 */ /* 0x000fe40000400000 */
[----:B------:R-:W-:Y:S02]  /*4710*/  FMUL R38, R38, 1.4426950216293334961 ;  /* 0x3fb8aa3b26267820 */ /* 0x000fe40000400000 */
[----:B------:R-:W-:Y:S01]  /*4720*/  FMUL R39, R39, 1.4426950216293334961 ;  /* 0x3fb8aa3b27277820 */ /* 0x000fe20000400000 */
[----:B------:R-:W-:Y:S01]  /*4730*/  MUFU.EX2 R207, R40 ;  /* 0x0000002800cf7308 */ /* 0x000fe20000000800 */
[----:B------:R-:W-:-:S02]  /*4740*/  FMUL R124, R14, R28 ;  /* 0x0000001c0e7c7220 */ /* 0x000fc40000400000 */
[----:B------:R-:W-:Y:S02]  /*4750*/  FMUL R125, R14, R29 ;  /* 0x0000001d0e7d7220 */ /* 0x000fe40000400000 */
[C---:B------:R-:W-:Y:S02]  /*4760*/  FMUL R126, R12.reuse, R30 ;  /* 0x0000001e0c7e7220 */ /* 0x040fe40000400000 */
[----:B------:R-:W-:Y:S01]  /*4770*/  FMUL R127, R12, R31 ;  /* 0x0000001f0c7f7220 */ /* 0x000fe20000400000 */
[----:B------:R-:W4:Y:S01]  /*4780*/  MUFU.EX2 R206, R41 ;  /* 0x0000002900ce7308 */ /* 0x000f220000000800 */
[----:B------:R-:W-:Y:S07]  /*4790*/  LDSM.16.M88.4 R28, [R11+0xb800] ;  /* 0x00b800000b1c783b */ /* 0x000fee0000000200 */
[----:B------:R-:W-:Y:S08]  /*47a0*/  MUFU.EX2 R211, R36 ;  /* 0x0000002400d37308 */ /* 0x000ff00000000800 */
[----:B------:R-:W-:Y:S08]  /*47b0*/  MUFU.EX2 R210, R37 ;  /* 0x0000002500d27308 */ /* 0x000ff00000000800 */
[----:B------:R-:W-:Y:S08]  /*47c0*/  MUFU.EX2 R205, R42 ;  /* 0x0000002a00cd7308 */ /* 0x000ff00000000800 */
[----:B------:R5:W0:Y:S08]  /*47d0*/  MUFU.EX2 R204, R43 ;  /* 0x0000002b00cc7308 */ /* 0x000a300000000800 */
[----:B------:R-:W-:Y:S01]  /*47e0*/  MUFU.EX2 R209, R38 ;  /* 0x0000002600d17308 */ /* 0x000fe20000000800 */
[----:B-----5:R-:W5:Y:S07]  /*47f0*/  LDSM.16.M88.4 R40, [R11+0xac00] ;  /* 0x00ac00000b28783b */ /* 0x020f6e0000000200 */
[----:B------:R0:W1:Y:S02]  /*4800*/  MUFU.EX2 R208, R39 ;  /* 0x0000002700d07308 */ /* 0x0000640000000800 */
[----:B0-----:R-:W0:Y:S01]  /*4810*/  LDSM.16.M88.4 R36, [R11+0xb000] ;  /* 0x00b000000b24783b */ /* 0x001e220000000200 */
[----:B------:R-:W-:-:S02]  /*4820*/  FFMA R17, R17, c[0x0][0x188], -R7 ;  /* 0x0000620011117a23 */ /* 0x000fc40000000807 */
[--C-:B------:R-:W-:Y:S02]  /*4830*/  FFMA R20, R20, c[0x0][0x188], -R7.reuse ;  /* 0x0000620014147a23 */ /* 0x100fe40000000807 */
[--C-:B------:R-:W-:Y:S02]  /*4840*/  FFMA R21, R21, c[0x0][0x188], -R7.reuse ;  /* 0x0000620015157a23 */ /* 0x100fe40000000807 */
[----:B------:R-:W-:Y:S02]  /*4850*/  FFMA R15, R16, c[0x0][0x188], -R7 ;  /* 0x00006200100f7a23 */ /* 0x000fe40000000807 */
[----:B------:R-:W-:Y:S02]  /*4860*/  FMUL R16, R17, 1.4426950216293334961 ;  /* 0x3fb8aa3b11107820 */ /* 0x000fe40000400000 */
[----:B------:R-:W-:Y:S02]  /*4870*/  FMUL R17, R20, 1.4426950216293334961 ;  /* 0x3fb8aa3b14117820 */ /* 0x000fe40000400000 */
[----:B------:R-:W-:-:S02]  /*4880*/  FMUL R21, R21, 1.4426950216293334961 ;  /* 0x3fb8aa3b15157820 */ /* 0x000fc40000400000 */
[--C-:B------:R-:W-:Y:S02]  /*4890*/  FFMA R20, R18, c[0x0][0x188], -R9.reuse ;  /* 0x0000620012147a23 */ /* 0x100fe40000000809 */
[----:B------:R1:W-:Y:S02]  /*48a0*/  MUFU.EX2 R18, R21 ;  /* 0x0000001500127308 */ /* 0x0003e40000000800 */
[----:B------:R-:W-:Y:S02]  /*48b0*/  FMUL R20, R20, 1.4426950216293334961 ;  /* 0x3fb8aa3b14147820 */ /* 0x000fe40000400000 */
[--C-:B------:R-:W-:Y:S02]  /*48c0*/  FFMA R22, R22, c[0x0][0x188], -R9.reuse ;  /* 0x0000620016167a23 */ /* 0x100fe40000000809 */
[--C-:B------:R-:W-:Y:S02]  /*48d0*/  FFMA R23, R23, c[0x0][0x188], -R9.reuse ;  /* 0x0000620017177a23 */ /* 0x100fe40000000809 */
[----:B-1----:R-:W-:Y:S01]  /*48e0*/  FFMA R21, R19, c[0x0][0x188], -R9 ;  /* 0x0000620013157a23 */ /* 0x002fe20000000809 */
[----:B----4-:R-:W-:Y:S01]  /*48f0*/  F2FP.PACK_AB R152, R206, R207 ;  /* 0x000000cfce98723e */ /* 0x010fe200000000ff */
[----:B------:R1:W-:Y:S01]  /*4900*/  MUFU.EX2 R19, R20 ;  /* 0x0000001400137308 */ /* 0x0003e20000000800 */
[----:B------:R-:W-:Y:S01]  /*4910*/  F2FP.PACK_AB R153, R204, R205 ;  /* 0x000000cdcc99723e */ /* 0x000fe200000000ff */
[----:B------:R-:W-:Y:S01]  /*4920*/  FMUL R104, R14, R104 ;  /* 0x000000680e687220 */ /* 0x000fe20000400000 */
[----:B------:R-:W-:Y:S01]  /*4930*/  F2FP.PACK_AB R154, R210, R211 ;  /* 0x000000d3d29a723e */ /* 0x000fe200000000ff */
[----:B------:R-:W-:Y:S01]  /*4940*/  FMUL R105, R14, R105 ;  /* 0x000000690e697220 */ /* 0x000fe20000400000 */
[----:B------:R-:W-:Y:S01]  /*4950*/  F2FP.PACK_AB R155, R208, R209 ;  /* 0x000000d1d09b723e */ /* 0x000fe200000000ff */
[----:B------:R-:W-:-:S02]  /*4960*/  FMUL R106, R12, R106 ;  /* 0x0000006a0c6a7220 */ /* 0x000fc40000400000 */
[----:B------:R-:W-:Y:S02]  /*4970*/  FMUL R107, R12, R107 ;  /* 0x0000006b0c6b7220 */ /* 0x000fe40000400000 */
[----:B-1----:R-:W-:Y:S02]  /*4980*/  FMUL R20, R21, 1.4426950216293334961 ;  /* 0x3fb8aa3b15147820 */ /* 0x002fe40000400000 */
[----:B------:R-:W-:Y:S02]  /*4990*/  FMUL R21, R22, 1.4426950216293334961 ;  /* 0x3fb8aa3b16157820 */ /* 0x000fe40000400000 */
[----:B------:R-:W-:Y:S02]  /*49a0*/  FMUL R15, R15, 1.4426950216293334961 ;  /* 0x3fb8aa3b0f0f7820 */ /* 0x000fe40000400000 */
[----:B------:R-:W-:Y:S01]  /*49b0*/  FMUL R22, R23, 1.4426950216293334961 ;  /* 0x3fb8aa3b17167820 */ /* 0x000fe20000400000 */
[----:B------:R-:W-:Y:S01]  /*49c0*/  HMMA.16816.F32 R128, R152, R32, R128 ;  /* 0x000000209880723c */ /* 0x000fe20000001880 */
[C---:B------:R-:W-:Y:S01]  /*49d0*/  FMUL R168, R14.reuse, R168 ;  /* 0x000000a80ea87220 */ /* 0x040fe20000400000 */
[----:B------:R-:W-:Y:S01]  /*49e0*/  MUFU.EX2 R16, R16 ;  /* 0x0000001000107308 */ /* 0x000fe20000000800 */
[----:B------:R-:W-:-:S02]  /*49f0*/  FMUL R169, R14, R169 ;  /* 0x000000a90ea97220 */ /* 0x000fc40000400000 */
[C---:B------:R-:W-:Y:S02]  /*4a00*/  FMUL R170, R12.reuse, R170 ;  /* 0x000000aa0caa7220 */ /* 0x040fe40000400000 */
[----:B------:R-:W-:Y:S01]  /*4a10*/  FMUL R171, R12, R171 ;  /* 0x000000ab0cab7220 */ /* 0x000fe20000400000 */
[----:B------:R-:W-:Y:S01]  /*4a20*/  HMMA.16816.F32 R104, R152, R24, R104 ;  /* 0x000000189868723c */ /* 0x000fe20000001868 */
[C---:B------:R-:W-:Y:S01]  /*4a30*/  FMUL R160, R14.reuse, R160 ;  /* 0x000000a00ea07220 */ /* 0x040fe20000400000 */
[----:B------:R-:W1:Y:S01]  /*4a40*/  MUFU.EX2 R15, R15 ;  /* 0x0000000f000f7308 */ /* 0x000e620000000800 */
[----:B------:R-:W-:Y:S02]  /*4a50*/  FMUL R161, R14, R161 ;  /* 0x000000a10ea17220 */ /* 0x000fe40000400000 */
[C---:B------:R-:W-:Y:S02]  /*4a60*/  FMUL R162, R12.reuse, R162 ;  /* 0x000000a20ca27220 */ /* 0x040fe40000400000 */
[----:B------:R-:W-:-:S02]  /*4a70*/  FMUL R163, R12, R163 ;  /* 0x000000a30ca37220 */ /* 0x000fc40000400000 */
[C---:B------:R-:W-:Y:S01]  /*4a80*/  FMUL R148, R14.reuse, R148 ;  /* 0x000000940e947220 */ /* 0x040fe20000400000 */
[----:B------:R-:W-:Y:S01]  /*4a90*/  MUFU.EX2 R17, R17 ;  /* 0x0000001100117308 */ /* 0x000fe20000000800 */
[----:B------:R-:W-:Y:S02]  /*4aa0*/  FMUL R149, R14, R149 ;  /* 0x000000950e957220 */ /* 0x000fe40000400000 */
[C---:B------:R-:W-:Y:S02]  /*4ab0*/  FMUL R150, R12.reuse, R150 ;  /* 0x000000960c967220 */ /* 0x040fe40000400000 */
[----:B------:R-:W-:Y:S02]  /*4ac0*/  FMUL R151, R12, R151 ;  /* 0x000000970c977220 */ /* 0x000fe40000400000 */
[C---:B------:R-:W-:Y:S01]  /*4ad0*/  FMUL R140, R14.reuse, R140 ;  /* 0x0000008c0e8c7220 */ /* 0x040fe20000400000 */
[----:B------:R-:W4:Y:S01]  /*4ae0*/  MUFU.EX2 R20, R20 ;  /* 0x0000001400147308 */ /* 0x000f220000000800 */
[----:B------:R-:W-:-:S02]  /*4af0*/  FMUL R141, R14, R141 ;  /* 0x0000008d0e8d7220 */ /* 0x000fc40000400000 */
[C---:B------:R-:W-:Y:S02]  /*4b00*/  FMUL R142, R12.reuse, R142 ;  /* 0x0000008e0c8e7220 */ /* 0x040fe40000400000 */
[----:B------:R-:W-:Y:S02]  /*4b10*/  FMUL R143, R12, R143 ;  /* 0x0000008f0c8f7220 */ /* 0x000fe40000400000 */
[C---:B------:R-:W-:Y:S01]  /*4b20*/  FMUL R76, R14.reuse, R76 ;  /* 0x0000004c0e4c7220 */ /* 0x040fe20000400000 */
[----:B------:R-:W-:Y:S01]  /*4b30*/  MUFU.EX2 R21, R21 ;  /* 0x0000001500157308 */ /* 0x000fe20000000800 */
[----:B------:R-:W-:Y:S02]  /*4b40*/  FMUL R77, R14, R77 ;  /* 0x0000004d0e4d7220 */ /* 0x000fe40000400000 */
[C---:B------:R-:W-:Y:S02]  /*4b50*/  FMUL R78, R12.reuse, R78 ;  /* 0x0000004e0c4e7220 */ /* 0x040fe40000400000 */
[----:B------:R-:W-:-:S02]  /*4b60*/  FMUL R79, R12, R79 ;  /* 0x0000004f0c4f7220 */ /* 0x000fc40000400000 */
[C---:B------:R-:W-:Y:S01]  /*4b70*/  FMUL R80, R14.reuse, R80 ;  /* 0x000000500e507220 */ /* 0x040fe20000400000 */
[----:B------:R-:W0:Y:S01]  /*4b80*/  MUFU.EX2 R22, R22 ;  /* 0x0000001600167308 */ /* 0x000e220000000800 */
[----:B------:R-:W-:Y:S02]  /*4b90*/  FMUL R81, R14, R81 ;  /* 0x000000510e517220 */ /* 0x000fe40000400000 */
[C---:B------:R-:W-:Y:S02]  /*4ba0*/  FMUL R82, R12.reuse, R82 ;  /* 0x000000520c527220 */ /* 0x040fe40000400000 */
[----:B------:R-:W-:Y:S02]  /*4bb0*/  FMUL R83, R12, R83 ;  /* 0x000000530c537220 */ /* 0x000fe40000400000 */
[C---:B------:R-:W-:Y:S02]  /*4bc0*/  FMUL R84, R14.reuse, R84 ;  /* 0x000000540e547220 */ /* 0x040fe40000400000 */
[----:B------:R-:W-:-:S02]  /*4bd0*/  FMUL R85, R14, R85 ;  /* 0x000000550e557220 */ /* 0x000fc40000400000 */
[C---:B------:R-:W-:Y:S02]  /*4be0*/  FMUL R86, R12.reuse, R86 ;  /* 0x000000560c567220 */ /* 0x040fe40000400000 */
        /* <DEDUP_REMOVED lines=12> */
[----:B------:R-:W-:Y:S01]  /*4cb0*/  FMUL R111, R12, R111 ;  /* 0x0000006f0c6f7220 */ /* 0x000fe20000400000 */
[C---:B------:R-:W-:Y:S08]  /*4cc0*/  HMMA.16816.F32 R168, R152.reuse, R164, R168 ;  /* 0x000000a498a8723c */ /* 0x040ff000000018a8 */
        /* <DEDUP_REMOVED lines=8> */
[C---:B--2---:R-:W-:Y:S08]  /*4d50*/  HMMA.16816.F32 R108, R152.reuse, R48, R108 ;  /* 0x00000030986c723c */ /* 0x044ff0000000186c */
[C---:B---3--:R-:W-:Y:S08]  /*4d60*/  HMMA.16816.F32 R132, R152.reuse, R44, R132 ;  /* 0x0000002c9884723c */ /* 0x048ff00000001884 */
[C---:B-----5:R-:W-:Y:S08]  /*4d70*/  HMMA.16816.F32 R96, R152.reuse, R40, R96 ;  /* 0x000000289860723c */ /* 0x060ff00000001860 */
[C---:B0-----:R-:W-:Y:S08]  /*4d80*/  HMMA.16816.F32 R124, R152.reuse, R36, R124 ;  /* 0x00000024987c723c */ /* 0x041ff0000000187c */
[----:B------:R-:W-:Y:S01]  /*4d90*/  HMMA.16816.F32 R100, R152, R28, R100 ;  /* 0x0000001c9864723c */ /* 0x000fe20000001864 */
[----:B------:R-:W-:-:S06]  /*4da0*/  LOP3.LUT R165, R11, 0x40, RZ, 0x3c, !PT ;  /* 0x000000400ba57812 */ /* 0x000fcc00078e3cff */
[----:B-1----:R-:W-:Y:S02]  /*4db0*/  F2FP.PACK_AB R152, R16, R15 ;  /* 0x0000000f1098723e */ /* 0x002fe400000000ff */
[----:B----4-:R-:W-:Y:S02]  /*4dc0*/  F2FP.PACK_AB R153, R20, R19 ;  /* 0x000000131499723e */ /* 0x010fe400000000ff */
[----:B------:R-:W-:Y:S02]  /*4dd0*/  F2FP.PACK_AB R154, R18, R17 ;  /* 0x00000011129a723e */ /* 0x000fe400000000ff */
[----:B------:R-:W-:Y:S01]  /*4de0*/  F2FP.PACK_AB R155, R22, R21 ;  /* 0x00000015169b723e */ /* 0x000fe200000000ff */
[----:B------:R-:W-:-:S06]  /*4df0*/  FADD R206, R207, R206 ;  /* 0x000000cecfce7221 */ /* 0x000fcc0000000000 */
[C---:B------:R-:W-:Y:S01]  /*4e00*/  HMMA.16816.F32 R128, R152.reuse, R34, R128 ;  /* 0x000000229880723c */ /* 0x040fe20000001880 */
[----:B------:R-:W0:Y:S07]  /*4e10*/  LDSM.16.M88.4 R32, [R165+0x8800] ;  /* 0x00880000a520783b */ /* 0x000e2e0000000200 */
[----:B------:R-:W-:Y:S01]  /*4e20*/  HMMA.16816.F32 R104, R152, R26, R104 ;  /* 0x0000001a9868723c */ /* 0x000fe20000001868 */
[----:B------:R-:W1:Y:S01]  /*4e30*/  LDSM.16.M88.4 R24, [R165+0x9000] ;  /* 0x00900000a518783b */ /* 0x000e620000000200 */
[----:B------:R-:W-:-:S02]  /*4e40*/  FFMA R112, R112, c[0x0][0x188], -R7 ;  /* 0x0000620070707a23 */ /* 0x000fc40000000807 */
[--C-:B------:R-:W-:Y:S02]  /*4e50*/  FFMA R120, R120, c[0x0][0x188], -R7.reuse ;  /* 0x0000620078787a23 */ /* 0x100fe40000000807 */
[----:B------:R-:W-:Y:S02]  /*4e60*/  FADD R204, R205, R204 ;  /* 0x000000cccdcc7221 */ /* 0x000fe40000000000 */
[----:B------:R-:W-:Y:S01]  /*4e70*/  HMMA.16816.F32 R168, R152, R166, R168 ;  /* 0x000000a698a8723c */ /* 0x000fe200000018a8 */
[--C-:B------:R-:W-:Y:S02]  /*4e80*/  FFMA R113, R113, c[0x0][0x188], -R7.reuse ;  /* 0x0000620071717a23 */ /* 0x100fe40000000807 */
[----:B------:R-:W-:Y:S02]  /*4e90*/  FFMA R121, R121, c[0x0][0x188], -R7 ;  /* 0x0000620079797a23 */ /* 0x000fe40000000807 */
[----:B------:R-:W-:-:S03]  /*4ea0*/  FFMA R114, R114, c[0x0][0x188], -R9 ;  /* 0x0000620072727a23 */ /* 0x000fc60000000809 */
[----:B------:R-:W-:Y:S01]  /*4eb0*/  HMMA.16816.F32 R160, R152, R158, R160 ;  /* 0x0000009e98a0723c */ /* 0x000fe200000018a0 */
[--C-:B------:R-:W-:Y:S02]  /*4ec0*/  FFMA R115, R115, c[0x0][0x188], -R9.reuse ;  /* 0x0000620073737a23 */ /* 0x100fe40000000809 */
[----:B------:R-:W-:Y:S02]  /*4ed0*/  FFMA R123, R123, c[0x0][0x188], -R9 ;  /* 0x000062007b7b7a23 */ /* 0x000fe40000000809 */
[----:B------:R-:W-:-:S03]  /*4ee0*/  FADD R206, R211, R206 ;  /* 0x000000ced3ce7221 */ /* 0x000fc60000000000 */
[----:B------:R-:W-:Y:S01]  /*4ef0*/  HMMA.16816.F32 R148, R152, R146, R148 ;  /* 0x000000929894723c */ /* 0x000fe20000001894 */
[----:B------:R-:W-:Y:S02]  /*4f00*/  FMUL R23, R112, 1.4426950216293334961 ;  /* 0x3fb8aa3b70177820 */ /* 0x000fe40000400000 */
[----:B------:R-:W-:-:S05]  /*4f10*/  FMUL R120, R120, 1.4426950216293334961 ;  /* 0x3fb8aa3b78787820 */ /* 0x000fca0000400000 */
[----:B------:R-:W-:Y:S01]  /*4f20*/  HMMA.16816.F32 R140, R152, R74, R140 ;  /* 0x0000004a988c723c */ /* 0x000fe2000000188c */
[----:B------:R-:W-:-:S07]  /*4f30*/  FADD R204, R209, R204 ;  /* 0x000000ccd1cc7221 */ /* 0x000fce0000000000 */
[----:B------:R-:W-:Y:S01]  /*4f40*/  HMMA.16816.F32 R76, R152, R70, R76 ;  /* 0x00000046984c723c */ /* 0x000fe2000000184c */
[----:B------:R-:W-:-:S07]  /*4f50*/  FMUL R113, R113, 1.4426950216293334961 ;  /* 0x3fb8aa3b71717820 */ /* 0x000fce0000400000 */
        /* <DEDUP_REMOVED lines=9> */
[----:B------:R-:W-:-:S07]  /*4ff0*/  FADD R210, R210, R206 ;  /* 0x000000ced2d27221 */ /* 0x000fce0000000000 */
[C---:B------:R-:W-:Y:S08]  /*5000*/  HMMA.16816.F32 R132, R152.reuse, R46, R132 ;  /* 0x0000002e9884723c */ /* 0x040ff00000001884 */
[C---:B------:R-:W-:Y:S08]  /*5010*/  HMMA.16816.F32 R96, R152.reuse, R42, R96 ;  /* 0x0000002a9860723c */ /* 0x040ff00000001860 */
[C---:B------:R-:W-:Y:S01]  /*5020*/  HMMA.16816.F32 R124, R152.reuse, R38, R124 ;  /* 0x00000026987c723c */ /* 0x040fe2000000187c */
[----:B------:R-:W2:Y:S07]  /*5030*/  LDSM.16.M88.4 R36, [R165+0x8400] ;  /* 0x00840000a524783b */ /* 0x000eae0000000200 */
[----:B------:R-:W-:Y:S01]  /*5040*/  HMMA.16816.F32 R100, R152, R30, R100 ;  /* 0x0000001e9864723c */ /* 0x000fe20000001864 */
[----:B------:R-:W3:Y:S01]  /*5050*/  LDSM.16.M88.4 R28, [R165+0x8c00] ;  /* 0x008c0000a51c783b */ /* 0x000ee20000000200 */
[----:B------:R-:W-:Y:S01]  /*5060*/  MUFU.EX2 R144, R120 ;  /* 0x0000007800907308 */ /* 0x000fe20000000800 */
[----:B------:R-:W-:-:S02]  /*5070*/  FADD R208, R208, R204 ;  /* 0x000000ccd0d07221 */ /* 0x000fc40000000000 */
[----:B------:R-:W-:Y:S01]  /*5080*/  FADD R210, R15, R210 ;  /* 0x000000d20fd27221 */ /* 0x000fe20000000000 */
[----:B------:R-:W4:Y:S01]  /*5090*/  LDSM.16.M88.4 R40, [R165+0x8000] ;  /* 0x00800000a528783b */ /* 0x000f220000000200 */
[----:B------:R-:W-:-:S03]  /*50a0*/  FFMA R152, R122, c[0x0][0x188], -R9 ;  /* 0x000062007a987a23 */ /* 0x000fc60000000809 */
[----:B------:R-:W-:Y:S01]  /*50b0*/  MUFU.EX2 R23, R23 ;  /* 0x0000001700177308 */ /* 0x000fe20000000800 */
[----:B------:R-:W-:Y:S01]  /*50c0*/  FMUL R152, R152, 1.4426950216293334961 ;  /* 0x3fb8aa3b98987820 */ /* 0x000fe20000400000 */
[----:B------:R-:W-:Y:S01]  /*50d0*/  LDSM.16.M88.4 R68, [R165+0x9400] ;  /* 0x00940000a544783b */ /* 0x000fe20000000200 */
[----:B------:R-:W-:Y:S02]  /*50e0*/  FADD R208, R19, R208 ;  /* 0x000000d013d07221 */ /* 0x000fe40000000000 */
[----:B------:R-:W-:Y:S01]  /*50f0*/  FFMA R117, R117, c[0x0][0x188], -R7 ;  /* 0x0000620075757a23 */ /* 0x000fe20000000807 */
[----:B------:R-:W-:Y:S02]  /*5100*/  LDSM.16.M88.4 R60, [R165+0x9800] ;  /* 0x00980000a53c783b */ /* 0x000fe40000000200 */
[----:B------:R-:W5:Y:S01]  /*5110*/  MUFU.EX2 R145, R113 ;  /* 0x0000007100917308 */ /* 0x000f620000000800 */
[----:B------:R-:W-:Y:S01]  /*5120*/  FADD R16, R16, R210 ;  /* 0x000000d210107221 */ /* 0x000fe20000000000 */
[----:B------:R-:W-:Y:S01]  /*5130*/  LDSM.16.M88.4 R64, [R165+0x9c00] ;  /* 0x009c0000a540783b */ /* 0x000fe20000000200 */
[----:B------:R-:W-:-:S02]  /*5140*/  FFMA R119, R119, c[0x0][0x188], -R9 ;  /* 0x0000620077777a23 */ /* 0x000fc40000000809 */
[----:B------:R-:W-:Y:S01]  /*5150*/  FFMA R136, R136, c[0x0][0x188], -R7 ;  /* 0x0000620088887a23 */ /* 0x000fe20000000807 */
[----:B------:R-:W-:Y:S02]  /*5160*/  LDSM.16.M88.4 R56, [R165+0xa000] ;  /* 0x00a00000a538783b */ /* 0x000fe40000000200 */
[----:B------:R-:W0:Y:S01]  /*5170*/  MUFU.EX2 R146, R121 ;  /* 0x0000007900927308 */ /* 0x000e220000000800 */
[----:B------:R-:W-:Y:S01]  /*5180*/  FADD R20, R20, R208 ;  /* 0x000000d014147221 */ /* 0x000fe20000000000 */
[----:B------:R-:W-:Y:S01]  /*5190*/  LDSM.16.M88.4 R48, [R165+0xa400] ;  /* 0x00a40000a530783b */ /* 0x000fe20000000200 */
[----:B------:R-:W-:Y:S02]  /*51a0*/  FFMA R138, R138, c[0x0][0x188], -R9 ;  /* 0x000062008a8a7a23 */ /* 0x000fe40000000809 */
[----:B------:R-:W-:Y:S01]  /*51b0*/  FFMA R137, R137, c[0x0][0x188], -R7 ;  /* 0x0000620089897a23 */ /* 0x000fe20000000807 */
[----:B------:R-:W-:Y:S02]  /*51c0*/  LDSM.16.M88.4 R52, [R165+0xa800] ;  /* 0x00a80000a534783b */ /* 0x000fe40000000200 */
[----:B------:R-:W-:Y:S01]  /*51d0*/  MUFU.EX2 R120, R114 ;  /* 0x0000007200787308 */ /* 0x000fe20000000800 */
[----:B------:R-:W-:Y:S01]  /*51e0*/  FFMA R139, R139, c[0x0][0x188], -R9 ;  /* 0x000062008b8b7a23 */ /* 0x000fe20000000809 */
[----:B------:R-:W-:Y:S06]  /*51f0*/  LDSM.16.M88.4 R72, [R165+0xac00] ;  /* 0x00ac0000a548783b */ /* 0x000fec0000000200 */
[----:B------:R-:W0:Y:S08]  /*5200*/  MUFU.EX2 R153, R115 ;  /* 0x0000007300997308 */ /* 0x000e300000000800 */
[----:B------:R-:W-:Y:S08]  /*5210*/  MUFU.EX2 R152, R152 ;  /* 0x0000009800987308 */ /* 0x000ff00000000800 */
[----:B------:R-:W1:Y:S01]  /*5220*/  MUFU.EX2 R147, R123 ;  /* 0x0000007b00937308 */ /* 0x000e620000000800 */
[----:B------:R-:W-:Y:S01]  /*5230*/  FADD R16, R17, R16 ;  /* 0x0000001011107221 */ /* 0x000fe20000000000 */
[----:B-----5:R-:W-:Y:S01]  /*5240*/  F2FP.PACK_AB R44, R145, R23 ;  /* 0x00000017912c723e */ /* 0x020fe200000000ff */
[----:B------:R-:W-:Y:S01]  /*5250*/  FADD R20, R21, R20 ;  /* 0x0000001415147221 */ /* 0x000fe20000000000 */
[----:B0-----:R-:W-:Y:S01]  /*5260*/  F2FP.PACK_AB R46, R146, R144 ;  /* 0x00000090922e723e */ /* 0x001fe200000000ff */
[----:B------:R-:W-:Y:S01]  /*5270*/  FADD R15, R18, R16 ;  /* 0x00000010120f7221 */ /* 0x000fe20000000000 */
[----:B------:R-:W-:Y:S01]  /*5280*/  F2FP.PACK_AB R45, R153, R120 ;  /* 0x00000078992d723e */ /* 0x000fe200000000ff */
[----:B------:R-:W-:Y:S01]  /*5290*/  FADD R16, R22, R20 ;  /* 0x0000001416107221 */ /* 0x000fe20000000000 */
[----:B------:R-:W-:Y:S01]  /*52a0*/  LDSM.16.M88.4 R112, [R165+0xb000] ;  /* 0x00b00000a570783b */ /* 0x000fe20000000200 */
[----:B------:R-:W-:-:S03]  /*52b0*/  FADD R15, R23, R15 ;  /* 0x0000000f170f7221 */ /* 0x000fc60000000000 */
[----:B------:R-:W0:Y:S01]  /*52c0*/  LDSM.16.M88.4 R20, [R165+0xb400] ;  /* 0x00b40000a514783b */ /* 0x000e220000000200 */
[----:B-1----:R-:W-:Y:S01]  /*52d0*/  F2FP.PACK_AB R47, R147, R152 ;  /* 0x00000098932f723e */ /* 0x002fe200000000ff */
[----:B------:R-:W-:-:S04]  /*52e0*/  FADD R16, R120, R16 ;  /* 0x0000001078107221 */ /* 0x000fc80000000000 */
[----:B------:R-:W-:Y:S02]  /*52f0*/  FADD R153, R153, R16 ;  /* 0x0000001099997221 */ /* 0x000fe40000000000 */
[C---:B------:R-:W-:Y:S01]  /*5300*/  HMMA.16816.F32 R148, R44.reuse, R32, R148 ;  /* 0x000000202c94723c */ /* 0x040fe20000001894 */
[----:B------:R-:W1:Y:S06]  /*5310*/  LDSM.16.M88.4 R16, [R165+0xb800] ;  /* 0x00b80000a510783b */ /* 0x000e6c0000000200 */
[----:B------:R-:W-:Y:S01]  /*5320*/  FFMA R32, R118, c[0x0][0x188], -R9 ;  /* 0x0000620076207a23 */ /* 0x000fe20000000809 */
[----:B------:R-:W-:Y:S03]  /*5330*/  HMMA.16816.F32 R76, R44, R24, R76 ;  /* 0x000000182c4c723c */ /* 0x000fe6000000184c */
[----:B------:R-:W-:-:S04]  /*5340*/  FMUL R32, R32, 1.4426950216293334961 ;  /* 0x3fb8aa3b20207820 */ /* 0x000fc80000400000 */
[----:B------:R-:W-:Y:S01]  /*5350*/  FFMA R24, R116, c[0x0][0x188], -R7 ;  /* 0x0000620074187a23 */ /* 0x000fe20000000807 */
[C---:B--2---:R-:W-:Y:S03]  /*5360*/  HMMA.16816.F32 R160, R44.reuse, R36, R160 ;  /* 0x000000242ca0723c */ /* 0x044fe600000018a0 */
[----:B------:R-:W-:Y:S01]  /*5370*/  FMUL R24, R24, 1.4426950216293334961 ;  /* 0x3fb8aa3b18187820 */ /* 0x000fe20000400000 */
[----:B------:R-:W-:Y:S03]  /*5380*/  MUFU.EX2 R32, R32 ;  /* 0x0000002000207308 */ /* 0x000fe60000000800 */
[----:B------:R-:W-:Y:S01]  /*5390*/  FMUL R37, R119, 1.4426950216293334961 ;  /* 0x3fb8aa3b77257820 */ /* 0x000fe20000400000 */
[----:B---3--:R-:W-:Y:S01]  /*53a0*/  HMMA.16816.F32 R140, R44, R28, R140 ;  /* 0x0000001c2c8c723c */ /* 0x008fe2000000188c */
[----:B------:R-:W-:-:S03]  /*53b0*/  FMUL R25, R136, 1.4426950216293334961 ;  /* 0x3fb8aa3b88197820 */ /* 0x000fc60000400000 */
[----:B------:R-:W2:Y:S03]  /*53c0*/  MUFU.EX2 R24, R24 ;  /* 0x0000001800187308 */ /* 0x000ea60000000800 */
[----:B------:R-:W-:Y:S02]  /*53d0*/  FMUL R28, R117, 1.4426950216293334961 ;  /* 0x3fb8aa3b751c7820 */ /* 0x000fe40000400000 */
[----:B------:R-:W-:Y:S02]  /*53e0*/  FMUL R33, R138, 1.4426950216293334961 ;  /* 0x3fb8aa3b8a217820 */ /* 0x000fe40000400000 */
[----:B------:R-:W-:Y:S01]  /*53f0*/  FADD R15, R145, R15 ;  /* 0x0000000f910f7221 */ /* 0x000fe20000000000 */
[----:B------:R-:W-:Y:S01]  /*5400*/  MUFU.EX2 R37, R37 ;  /* 0x0000002500257308 */ /* 0x000fe20000000800 */
[----:B------:R-:W-:Y:S01]  /*5410*/  FMUL R29, R137, 1.4426950216293334961 ;  /* 0x3fb8aa3b891d7820 */ /* 0x000fe20000400000 */
[----:B----4-:R-:W-:Y:S01]  /*5420*/  HMMA.16816.F32 R168, R44, R40, R168 ;  /* 0x000000282ca8723c */ /* 0x010fe200000018a8 */
[----:B------:R-:W-:Y:S01]  /*5430*/  FMUL R36, R139, 1.4426950216293334961 ;  /* 0x3fb8aa3b8b247820 */ /* 0x000fe20000400000 */
[----:B------:R-:W-:Y:S04]  /*5440*/  LDSM.16.M88.4 R116, [R165+0xbc00] ;  /* 0x00bc0000a574783b */ /* 0x000fe80000000200 */
[----:B------:R-:W3:Y:S01]  /*5450*/  MUFU.EX2 R28, R28 ;  /* 0x0000001c001c7308 */ /* 0x000ee20000000800 */
[----:B------:R-:W-:-:S02]  /*5460*/  FADD R15, R144, R15 ;  /* 0x0000000f900f7221 */ /* 0x000fc40000000000 */
[----:B------:R-:W-:-:S05]  /*5470*/  FADD R153, R152, R153 ;  /* 0x0000009998997221 */ /* 0x000fca0000000000 */
[----:B------:R-:W4:Y:S01]  /*5480*/  MUFU.EX2 R25, R25 ;  /* 0x0000001900197308 */ /* 0x000f220000000800 */
[----:B------:R-:W-:Y:S02]  /*5490*/  FADD R15, R146, R15 ;  /* 0x0000000f920f7221 */ /* 0x000fe40000000000 */
[----:B------:R-:W-:-:S05]  /*54a0*/  FADD R153, R147, R153 ;  /* 0x0000009993997221 */ /* 0x000fca0000000000 */
[----:B------:R-:W5:Y:S01]  /*54b0*/  MUFU.EX2 R33, R33 ;  /* 0x0000002100217308 */ /* 0x000f620000000800 */
[----:B--2---:R-:W-:Y:S02]  /*54c0*/  FADD R15, R24, R15 ;  /* 0x0000000f180f7221 */ /* 0x004fe40000000000 */
[----:B------:R-:W-:-:S05]  /*54d0*/  FADD R40, R32, R153 ;  /* 0x0000009920287221 */ /* 0x000fca0000000000 */
[----:B------:R-:W2:Y:S08]  /*54e0*/  MUFU.EX2 R29, R29 ;  /* 0x0000001d001d7308 */ /* 0x000eb00000000800 */
[----:B------:R-:W1:Y:S01]  /*54f0*/  MUFU.EX2 R36, R36 ;  /* 0x0000002400247308 */ /* 0x000e620000000800 */
[----:B---3--:R-:W-:Y:S02]  /*5500*/  FADD R15, R28, R15 ;  /* 0x0000000f1c0f7221 */ /* 0x008fe40000000000 */
[----:B------:R-:W-:Y:S01]  /*5510*/  FADD R40, R37, R40 ;  /* 0x0000002825287221 */ /* 0x000fe20000000000 */
[----:B0-----:R-:W-:Y:S01]  /*5520*/  HMMA.16816.F32 R136, R44, R20, R128 ;  /* 0x000000142c88723c */ /* 0x001fe20000001880 */
[----:B----4-:R-:W-:-:S06]  /*5530*/  FADD R15, R25, R15 ;  /* 0x0000000f190f7221 */ /* 0x010fcc0000000000 */
[----:B-----5:R-:W-:Y:S02]  /*5540*/  FADD R20, R33, R40 ;  /* 0x0000002821147221 */ /* 0x020fe40000000000 */
[----:B--2---:R-:W-:Y:S02]  /*5550*/  FADD R15, R29, R15 ;  /* 0x0000000f1d0f7221 */ /* 0x004fe40000000000 */
[----:B-1----:R-:W-:Y:S01]  /*5560*/  FADD R20, R36, R20 ;  /* 0x0000001424147221 */ /* 0x002fe20000000000 */
[C---:B------:R-:W-:Y:S02]  /*5570*/  HMMA.16816.F32 R144, R44.reuse, R16, R100 ;  /* 0x000000102c90723c */ /* 0x040fe40000001864 */
[----:B------:R-:W0:Y:S04]  /*5580*/  SHFL.BFLY PT, R16, R15, 0x2, 0x1f ;  /* 0x0c401f000f107f89 */ /* 0x000e2800000e0000 */
[----:B------:R-:W1:Y:S02]  /*5590*/  SHFL.BFLY PT, R17, R20, 0x2, 0x1f ;  /* 0x0c401f0014117f89 */ /* 0x000e6400000e0000 */
[C---:B------:R-:W-:Y:S08]  /*55a0*/  HMMA.16816.F32 R80, R44.reuse, R68, R80 ;  /* 0x000000442c50723c */ /* 0x040ff00000001850 */
[----:B------:R-:W-:Y:S01]  /*55b0*/  HMMA.16816.F32 R84, R44, R60, R84 ;  /* 0x0000003c2c54723c */ /* 0x000fe20000001854 */
[----:B0-----:R-:W-:-:S02]  /*55c0*/  FADD R16, R15, R16 ;  /* 0x000000100f107221 */ /* 0x001fc40000000000 */
[----:B-1----:R-:W-:-:S03]  /*55d0*/  FADD R17, R20, R17 ;  /* 0x0000001114117221 */ /* 0x002fc60000000000 */
[----:B------:R-:W0:Y:S02]  /*55e0*/  SHFL.BFLY PT, R15, R16, 0x1, 0x1f ;  /* 0x0c201f00100f7f89 */ /* 0x000e2400000e0000 */
[C---:B------:R-:W-:Y:S02]  /*55f0*/  HMMA.16816.F32 R88, R44.reuse, R64, R88 ;  /* 0x000000402c58723c */ /* 0x040fe40000001858 */
[----:B------:R-:W1:Y:S06]  /*5600*/  SHFL.BFLY PT, R20, R17, 0x1, 0x1f ;  /* 0x0c201f0011147f89 */ /* 0x000e6c00000e0000 */
[C---:B------:R-:W-:Y:S08]  /*5610*/  HMMA.16816.F32 R92, R44.reuse, R56, R92 ;  /* 0x000000382c5c723c */ /* 0x040ff0000000185c */
[C---:B------:R-:W-:Y:S08]  /*5620*/  HMMA.16816.F32 R108, R44.reuse, R48, R108 ;  /* 0x000000302c6c723c */ /* 0x040ff0000000186c */
[C---:B------:R-:W-:Y:S08]  /*5630*/  HMMA.16816.F32 R132, R44.reuse, R52, R132 ;  /* 0x000000342c84723c */ /* 0x040ff00000001884 */
[C---:B------:R-:W-:Y:S08]  /*5640*/  HMMA.16816.F32 R120, R44.reuse, R72, R96 ;  /* 0x000000482c78723c */ /* 0x040ff00000001860 */
[C---:B------:R-:W-:Y:S08]  /*5650*/  HMMA.16816.F32 R124, R44.reuse, R112, R124 ;  /* 0x000000702c7c723c */ /* 0x040ff0000000187c */
[----:B------:R-:W-:Y:S01]  /*5660*/  HMMA.16816.F32 R104, R44, R116, R104 ;  /* 0x000000742c68723c */ /* 0x000fe20000001868 */
[----:B------:R-:W-:-:S02]  /*5670*/  IADD3 R3, R3, 0x40, RZ ;  /* 0x0000004003037810 */ /* 0x000fc40007ffe0ff */
[----:B------:R-:W-:Y:S02]  /*5680*/  F2FP.PACK_AB R128, R28, R24 ;  /* 0x000000181c80723e */ /* 0x000fe400000000ff */
[----:B------:R-:W-:Y:S02]  /*5690*/  ISETP.GE.AND P0, PT, R3, c[0x0][0x1d0], PT ;  /* 0x0000740003007a0c */ /* 0x000fe40003f06270 */
[----:B------:R-:W-:Y:S02]  /*56a0*/  F2FP.PACK_AB R129, R37, R32 ;  /* 0x000000202581723e */ /* 0x000fe400000000ff */
[----:B------:R-:W-:Y:S02]  /*56b0*/  F2FP.PACK_AB R130, R29, R25 ;  /* 0x000000191d82723e */ /* 0x000fe400000000ff */
[----:B------:R-:W-:Y:S01]  /*56c0*/  F2FP.PACK_AB R131, R36, R33 ;  /* 0x000000212483723e */ /* 0x000fe200000000ff */
[----:B0-----:R-:W-:Y:S02]  /*56d0*/  FADD R15, R16, R15 ;  /* 0x0000000f100f7221 */ /* 0x001fe40000000000 */
[----:B-1----:R-:W-:-:S04]  /*56e0*/  FADD R20, R17, R20 ;  /* 0x0000001411147221 */ /* 0x002fc80000000000 */
[----:B------:R-:W-:Y:S01]  /*56f0*/  HMMA.16816.F32 R76, R128, R26, R76 ;  /* 0x0000001a804c723c */ /* 0x000fe2000000184c */
[----:B------:R-:W-:Y:S01]  /*5700*/  FFMA R4, R14, R4, R15 ;  /* 0x000000040e047223 */ /* 0x000fe2000000000f */
[----:B------:R-:W-:Y:S01]  /*5710*/  MOV R14, R7 ;  /* 0x00000007000e7202 */ /* 0x000fe20000000f00 */
[----:B------:R-:W-:-:S05]  /*5720*/  FFMA R13, R12, R13, R20 ;  /* 0x0000000d0c0d7223 */ /* 0x000fca0000000014 */
[----:B------:R-:W-:Y:S01]  /*5730*/  HMMA.16816.F32 R24, R128, R18, R144 ;  /* 0x000000128018723c */ /* 0x000fe20000001890 */
[----:B------:R-:W-:-:S06]  /*5740*/  IMAD.MOV.U32 R12, RZ, RZ, R9 ;  /* 0x000000ffff0c7224 */ /* 0x000fcc00078e0009 */
[----:B------:R-:W-:Y:S01]  /*5750*/  IMAD.MOV.U32 R19, RZ, RZ, 0x40 ;  /* 0x00000040ff137424 */ /* 0x000fe200078e00ff */
[----:B------:R-:W-:Y:S03]  /*5760*/  HMMA.16816.F32 R148, R128, R34, R148 ;  /* 0x000000228094723c */ /* 0x000fe60000001894 */
[----:B------:R-:W-:-:S05]  /*5770*/  IMAD R2, R19, c[0x0][0x1b4], R2 ;  /* 0x00006d0013027a24 */ /* 0x000fca00078e0202 */
[----:B------:R-:W-:Y:S01]  /*5780*/  HMMA.16816.F32 R140, R128, R30, R140 ;  /* 0x0000001e808c723c */ /* 0x000fe2000000188c */
[----:B------:R-:W-:-:S07]  /*5790*/  IMAD R8, R19, c[0x0][0x1a4], R8 ;  /* 0x0000690013087a24 */ /* 0x000fce00078e0208 */
        /* <DEDUP_REMOVED lines=11> */
[----:B------:R-:W-:Y:S01]  /*5850*/  HMMA.16816.F32 R104, R128, R118, R104 ;  /* 0x000000768068723c */ /* 0x000fe20000001868 */
[----:B------:R-:W-:Y:S01]  /*5860*/  @P0 CALL.REL.NOINC `(.L_x_1) ;  /* 0x0000001000000944 */ /* 0x000fe20003c00000 */
[----:B------:R-:W-:Y:S06]  /*5870*/  BRA `(.L_x_2) ;  /* 0xffffd24000007947 */ /* 0x000fec000383ffff */
.L_x_1:
[----:B------:R-:W-:-:S08]  /*5880*/  NOP ;  /* 0x0000000000007918 */ /* 0x000fd00000000000 */
[----:B------:R-:W-:Y:S01]  /*5890*/  IMAD.MOV.U32 R2, RZ, RZ, R7 ;  /* 0x000000ffff027224 */ /* 0x000fe200078e0007 */
[----:B------:R-:W-:-:S07]  /*58a0*/  MOV R3, R9 ;  /* 0x0000000900037202 */ /* 0x000fce0000000f00 */
.L_x_0:
[----:B------:R-:W0:Y:S01]  /*58b0*/  S2R R193, SR_TID.X ;  /* 0x0000000000c17919 */ /* 0x000e220000002100 */
[----:B------:R-:W-:Y:S01]  /*58c0*/  IMAD.MOV.U32 R21, RZ, RZ, R4 ;  /* 0x000000ffff157224 */ /* 0x000fe200078e0004 */
[----:B------:R-:W-:Y:S01]  /*58d0*/  MOV R47, R171 ;  /* 0x000000ab002f7202 */ /* 0x000fe20000000f00 */
[----:B------:R-:W-:Y:S01]  /*58e0*/  IMAD.MOV.U32 R14, RZ, RZ, R13 ;  /* 0x000000ffff0e7224 */ /* 0x000fe200078e000d */
[----:B------:R-:W1:Y:S01]  /*58f0*/  S2R R188, SR_CTAID.X ;  /* 0x0000000000bc7919 */ /* 0x000e620000002500 */
[C---:B------:R-:W-:Y:S01]  /*5900*/  FMUL R0, R21.reuse, 8388608 ;  /* 0x4b00000015007820 */ /* 0x040fe20000400000 */
[----:B------:R-:W-:Y:S01]  /*5910*/  FSETP.GEU.AND P2, PT, R21, 1.175494350822287508e-38, PT ;  /* 0x008000001500780b */ /* 0x000fe20003f4e000 */
[C---:B------:R-:W-:Y:S01]  /*5920*/  FMUL R5, R14.reuse, 8388608 ;  /* 0x4b0000000e057820 */ /* 0x040fe20000400000 */
[----:B------:R-:W2:Y:S01]  /*5930*/  S2R R192, SR_CTAID.Y ;  /* 0x0000000000c07919 */ /* 0x000ea20000002600 */
[----:B------:R-:W-:Y:S01]  /*5940*/  FSETP.GEU.AND P3, PT, R14, 1.175494350822287508e-38, PT ;  /* 0x008000000e00780b */ /* 0x000fe20003f6e000 */
[----:B------:R-:W-:Y:S01]  /*5950*/  IMAD.MOV.U32 R49, RZ, RZ, R169 ;  /* 0x000000ffff317224 */ /* 0x000fe200078e00a9 */
[----:B------:R-:W-:Y:S01]  /*5960*/  FSEL R75, R0, R21, !P2 ;  /* 0x00000015004b7208 */ /* 0x000fe20005000000 */
[----:B------:R-:W3:Y:S01]  /*5970*/  S2R R16, SR_TID.X ;  /* 0x0000000000107919 */ /* 0x000ee20000002100 */
[----:B------:R-:W-:Y:S01]  /*5980*/  FSEL R50, R5, R14, !P3 ;  /* 0x0000000e05327208 */ /* 0x000fe20005800000 */
[----:B------:R-:W-:Y:S01]  /*5990*/  IMAD.MOV.U32 R45, RZ, RZ, R168 ;  /* 0x000000ffff2d7224 */ /* 0x000fe200078e00a8 */
[----:B------:R-:W-:Y:S01]  /*59a0*/  FSETP.GT.AND P1, PT, |R14|, 8.50705917302346158658e+37, PT ;  /* 0x7e8000000e00780b */ /* 0x000fe20003f24200 */
[----:B------:R-:W-:Y:S01]  /*59b0*/  IMAD.MOV.U32 R118, RZ, RZ, c[0x0][0x1c8] ;  /* 0x00007200ff767624 */ /* 0x000fe200078e00ff */
[----:B------:R-:W-:Y:S01]  /*59c0*/  MOV R19, R34 ;  /* 0x0000002200137202 */ /* 0x000fe20000000f00 */
[----:B------:R-:W-:Y:S01]  /*59d0*/  IMAD.MOV.U32 R175, RZ, RZ, R33 ;  /* 0x000000ffffaf7224 */ /* 0x000fe200078e0021 */
[----:B------:R-:W-:Y:S01]  /*59e0*/  MOV R15, R25 ;  /* 0x00000019000f7202 */ /* 0x000fe20000000f00 */
[----:B------:R-:W-:Y:S01]  /*59f0*/  IMAD.MOV.U32 R33, RZ, RZ, R35 ;  /* 0x000000ffff217224 */ /* 0x000fe200078e0023 */
[----:B------:R-:W-:Y:S01]  /*5a00*/  BAR.SYNC.DEFER_BLOCKING 0x0 ;  /* 0x0000000000007b1d */ /* 0x000fe20000010000 */
[----:B------:R-:W-:Y:S01]  /*5a10*/  IMAD.MOV.U32 R167, RZ, RZ, R30 ;  /* 0x000000ffffa77224 */ /* 0x000fe200078e001e */
[----:B------:R-:W-:Y:S01]  /*5a20*/  MOV R171, R29 ;  /* 0x0000001d00ab7202 */ /* 0x000fe20000000f00 */
[C---:B0-----:R-:W-:Y:S01]  /*5a30*/  IMAD.SHL.U32 R13, R193.reuse, 0x4, RZ ;  /* 0x00000004c10d7824 */ /* 0x041fe200078e00ff */
[----:B------:R-:W-:Y:S01]  /*5a40*/  SHF.R.U32.HI R4, RZ, 0x1, R193 ;  /* 0x00000001ff047819 */ /* 0x000fe200000116c1 */
[----:B------:R-:W-:Y:S01]  /*5a50*/  IMAD.MOV.U32 R23, RZ, RZ, R31 ;  /* 0x000000ffff177224 */ /* 0x000fe200078e001f */
[----:B------:R-:W-:Y:S01]  /*5a60*/  SHF.L.U32 R11, R193, 0x3, RZ ;  /* 0x00000003c10b7819 */ /* 0x000fe200000006ff */
[----:B------:R-:W-:Y:S01]  /*5a70*/  @P1 FMUL R19, R19, 0.25 ;  /* 0x3e80000013131820 */ /* 0x000fe20000400000 */
[----:B------:R-:W-:Y:S01]  /*5a80*/  LOP3.LUT R6, R4, 0x4, RZ, 0xc0, !PT ;  /* 0x0000000404067812 */ /* 0x000fe200078ec0ff */
[----:B------:R-:W-:Y:S01]  /*5a90*/  @P1 FMUL R47, R47, 0.25 ;  /* 0x3e8000002f2f1820 */ /* 0x000fe20000400000 */
[----:B------:R-:W-:Y:S01]  /*5aa0*/  IADD3 R4, R75, -0x3f3504f3, RZ ;  /* 0xc0cafb0d4b047810 */ /* 0x000fe20007ffe0ff */
[----:B------:R-:W-:Y:S01]  /*5ab0*/  @P1 FMUL R107, R107, 0.25 ;  /* 0x3e8000006b6b1820 */ /* 0x000fe20000400000 */
[----:B------:R-:W-:Y:S01]  /*5ac0*/  LOP3.LUT R0, R11, 0x38, RZ, 0xc0, !PT ;  /* 0x000000380b007812 */ /* 0x000fe200078ec0ff */
[----:B------:R-:W-:Y:S01]  /*5ad0*/  @P1 FMUL R106, R106, 0.25 ;  /* 0x3e8000006a6a1820 */ /* 0x000fe20000400000 */
[----:B------:R-:W-:Y:S01]  /*5ae0*/  LOP3.LUT R7, R13, 0x1c0, RZ, 0xc0, !PT ;  /* 0x000001c00d077812 */ /* 0x000fe200078ec0ff */
[----:B------:R-:W-:Y:S01]  /*5af0*/  @P1 FMUL R27, R27, 0.25 ;  /* 0x3e8000001b1b1820 */ /* 0x000fe20000400000 */
[----:B------:R-:W-:Y:S01]  /*5b00*/  LOP3.LUT R190, R193, 0x7f, RZ, 0xc0, !PT ;  /* 0x0000007fc1be7812 */ /* 0x000fe200078ec0ff */
[----:B------:R-:W-:Y:S01]  /*5b10*/  @P1 FMUL R26, R26, 0.25 ;  /* 0x3e8000001a1a1820 */ /* 0x000fe20000400000 */
[----:B------:R-:W-:Y:S01]  /*5b20*/  LOP3.LUT R8, R4, 0xff800000, RZ, 0xc0, !PT ;  /* 0xff80000004087812 */ /* 0x000fe200078ec0ff */
[----:B------:R-:W-:Y:S01]  /*5b30*/  @P1 FMUL R103, R103, 0.25 ;  /* 0x3e80000067671820 */ /* 0x000fe20000400000 */
[----:B------:R-:W-:Y:S01]  /*5b40*/  IADD3 R0, R6, R0, R7 ;  /* 0x0000000006007210 */ /* 0x000fe20007ffe007 */
[----:B------:R-:W-:Y:S01]  /*5b50*/  IMAD.SHL.U32 R6, R193, 0x200, RZ ;  /* 0x00000200c1067824 */ /* 0x000fe200078e00ff */
[----:B------:R-:W-:Y:S01]  /*5b60*/  IADD3 R4, R50, -0x3f3504f3, RZ ;  /* 0xc0cafb0d32047810 */ /* 0x000fe20007ffe0ff */
[----:B-1----:R-:W-:Y:S01]  /*5b70*/  IMAD R188, R188, 0x80, R190 ;  /* 0x00000080bcbc7824 */ /* 0x002fe200078e02be */
[----:B---3--:R-:W-:Y:S01]  /*5b80*/  LOP3.LUT R16, R16, 0xff, RZ, 0xc0, !PT ;  /* 0x000000ff10107812 */ /* 0x008fe200078ec0ff */
[----:B------:R-:W0:Y:S01]  /*5b90*/  I2F R5, R8 ;  /* 0x0000000800057306 */ /* 0x000e220000201400 */
[----:B------:R-:W-:Y:S01]  /*5ba0*/  LOP3.LUT R9, R4, 0xff800000, RZ, 0xc0, !PT ;  /* 0xff80000004097812 */ /* 0x000fe200078ec0ff */
[----:B------:R-:W-:Y:S01]  /*5bb0*/  IMAD R10, R188, c[0x0][0x1c4], RZ ;  /* 0x00007100bc0a7a24 */ /* 0x000fe200078e02ff */
[----:B------:R-:W-:Y:S01]  /*5bc0*/  LOP3.LUT R4, R11, 0x700, RZ, 0xc0, !PT ;  /* 0x000007000b047812 */ /* 0x000fe200078ec0ff */
[----:B------:R-:W-:Y:S01]  /*5bd0*/  @P1 FMUL R102, R102, 0.25 ;  /* 0x3e80000066661820 */ /* 0x000fe20000400000 */
[----:B------:R-:W-:Y:S01]  /*5be0*/  LOP3.LUT R7, R6, 0x3000, RZ, 0xc0, !PT ;  /* 0x0000300006077812 */ /* 0x000fe200078ec0ff */
[----:B--2---:R-:W-:Y:S01]  /*5bf0*/  IMAD R6, R192, c[0x0][0x1c0], RZ ;  /* 0x00007000c0067a24 */ /* 0x004fe200078e02ff */
[----:B------:R-:W-:Y:S01]  /*5c00*/  LOP3.LUT R165, R4, 0x70, R13, 0xf8, !PT ;  /* 0x0000007004a57812 */ /* 0x000fe200078ef80d */
[C---:B------:R-:W-:Y:S01]  /*5c10*/  IMAD.SHL.U32 R4, R193.reuse, 0x800, RZ ;  /* 0x00000800c1047824 */ /* 0x040fe200078e00ff */
[----:B------:R-:W-:Y:S01]  /*5c20*/  SHF.L.U32 R11, R10, 0x1, RZ ;  /* 0x000000010a0b7819 */ /* 0x000fe200000006ff */
[C---:B------:R-:W-:Y:S01]  /*5c30*/  IMAD.SHL.U32 R126, R6.reuse, 0x2, RZ ;  /* 0x00000002067e7824 */ /* 0x040fe200078e00ff */
[----:B------:R-:W-:Y:S01]  /*5c40*/  SHF.L.U32 R12, R193, 0x5, RZ ;  /* 0x00000005c10c7819 */ /* 0x000fe200000006ff */
[----:B------:R-:W-:Y:S01]  /*5c50*/  IMAD.HI R20, R6, 0x2, RZ ;  /* 0x0000000206147827 */ /* 0x000fe200078e02ff */
[----:B------:R-:W-:-:S02]  /*5c60*/  LOP3.LUT R164, R4, 0x3000, RZ, 0xc0, !PT ;  /* 0x0000300004a47812 */ /* 0x000fc400078ec0ff */
[----:B------:R-:W-:Y:S01]  /*5c70*/  IADD3 R126, P4, P5, R11, c[0x0][0x178], R126 ;  /* 0x00005e000b7e7a10 */ /* 0x000fe20007d9e07e */
[----:B------:R-:W-:Y:S01]  /*5c80*/  IMAD.HI R11, R10, 0x2, RZ ;  /* 0x000000020a0b7827 */ /* 0x000fe200078e02ff */
[----:B------:R-:W-:Y:S02]  /*5c90*/  FSEL R4, RZ, -23, P2 ;  /* 0xc1b80000ff047808 */ /* 0x000fe40001000000 */
[----:B------:R-:W-:Y:S01]  /*5ca0*/  LEA R164, R16, R164, 0x4 ;  /* 0x000000a410a47211 */ /* 0x000fe200078e20ff */
[----:B------:R-:W-:Y:S01]  /*5cb0*/  @P1 FMUL R23, R23, 0.25 ;  /* 0x3e80000017171820 */ /* 0x000fe20000400000 */
[----:B------:R-:W-:Y:S01]  /*5cc0*/  FSETP.GT.AND P2, PT, |R21|, 8.50705917302346158658e+37, PT ;  /* 0x7e8000001500780b */ /* 0x000fe20003f44200 */
[----:B------:R-:W1:Y:S01]  /*5cd0*/  S2R R16, SR_TID.X ;  /* 0x0000000000107919 */ /* 0x000e620000002100 */
[----:B------:R-:W-:Y:S01]  /*5ce0*/  IADD3.X R20, R11, c[0x0][0x17c], R20, P4, P5 ;  /* 0x00005f000b147a10 */ /* 0x000fe200027ea414 */
[----:B0-----:R-:W-:Y:S01]  /*5cf0*/  FFMA.FTZ R183, R5, 1.1920928955078125e-07, R4 ;  /* 0x3400000005b77823 */ /* 0x001fe20000010004 */
[----:B------:R-:W-:Y:S01]  /*5d00*/  FSETP.GEU.AND P4, PT, |R21|, 1.175494350822287508e-38, PT ;  /* 0x008000001500780b */ /* 0x000fe20003f8e200 */
[----:B------:R-:W-:Y:S01]  /*5d10*/  @P1 FMUL R167, R167, 0.25 ;  /* 0x3e800000a7a71820 */ /* 0x000fe20000400000 */
[----:B------:R-:W-:Y:S01]  /*5d20*/  FSEL R6, RZ, -23, P3 ;  /* 0xc1b80000ff067808 */ /* 0x000fe20001800000 */
[----:B------:R-:W-:Y:S01]  /*5d30*/  @P1 FMUL R33, R33, 0.25 ;  /* 0x3e80000021211820 */ /* 0x000fe20000400000 */
[C---:B------:R-:W-:Y:S01]  /*5d40*/  FSETP.GEU.AND P3, PT, |R14|.reuse, 1.175494350822287508e-38, PT ;  /* 0x008000000e00780b */ /* 0x040fe20003f6e200 */
[----:B------:R-:W-:Y:S01]  /*5d50*/  @P1 FMUL R14, R14, 0.25 ;  /* 0x3e8000000e0e1820 */ /* 0x000fe20000400000 */
[----:B------:R-:W-:Y:S01]  /*5d60*/  LOP3.LUT R12, R7, 0x60, R12, 0xf8, !PT ;  /* 0x00000060070c7812 */ /* 0x000fe200078ef80c */
[----:B------:R-:W-:Y:S01]  /*5d70*/  @P1 FMUL R99, R99, 0.25 ;  /* 0x3e80000063631820 */ /* 0x000fe20000400000 */
[----:B------:R-:W0:Y:S01]  /*5d80*/  I2F R7, R9 ;  /* 0x0000000900077306 */ /* 0x000e220000201400 */
[----:B------:R-:W-:Y:S01]  /*5d90*/  @P2 FMUL R21, R21, 0.25 ;  /* 0x3e80000015152820 */ /* 0x000fe20000400000 */
[----:B------:R-:W-:Y:S01]  /*5da0*/  LOP3.LUT R165, R12, R165, RZ, 0x3c, !PT ;  /* 0x000000a50ca57212 */ /* 0x000fe200078e3cff */
[----:B------:R-:W-:Y:S01]  /*5db0*/  @P2 FMUL R88, R88, 0.25 ;  /* 0x3e80000058582820 */ /* 0x000fe20000400000 */
[C---:B------:R-:W-:Y:S01]  /*5dc0*/  LOP3.LUT R187, R164.reuse, 0x20, RZ, 0x3c, !PT ;  /* 0x00000020a4bb7812 */ /* 0x040fe200078e3cff */
[----:B------:R-:W-:Y:S01]  /*5dd0*/  @!P4 FMUL R21, R21, 16777216 ;  /* 0x4b8000001515c820 */ /* 0x000fe20000400000 */
[----:B------:R-:W-:Y:S01]  /*5de0*/  LOP3.LUT R186, R164, 0x40, RZ, 0x3c, !PT ;  /* 0x00000040a4ba7812 */ /* 0x000fe200078e3cff */
[----:B------:R-:W-:Y:S01]  /*5df0*/  @P2 FMUL R84, R84, 0.25 ;  /* 0x3e80000054542820 */ /* 0x000fe20000400000 */
[----:B------:R-:W-:Y:S01]  /*5e00*/  LOP3.LUT R185, R164, 0x60, RZ, 0x3c, !PT ;  /* 0x00000060a4b97812 */ /* 0x000fe200078e3cff */
[----:B------:R-:W2:Y:S01]  /*5e10*/  MUFU.RCP R10, R21 ;  /* 0x00000015000a7308 */ /* 0x000ea20000001000 */
[----:B------:R-:W-:Y:S01]  /*5e20*/  @!P3 FMUL R14, R14, 16777216 ;  /* 0x4b8000000e0eb820 */ /* 0x000fe20000400000 */
[C---:B------:R-:W-:Y:S01]  /*5e30*/  SHF.L.U32 R190, R193.reuse, 0x1, RZ ;  /* 0x00000001c1be7819 */ /* 0x040fe200000006ff */
[----:B------:R-:W-:Y:S01]  /*5e40*/  @!P4 FMUL R88, R88, 16777216 ;  /* 0x4b8000005858c820 */ /* 0x000fe20000400000 */
[----:B-1----:R-:W-:Y:S01]  /*5e50*/  SHF.R.U32.HI R16, RZ, 0x7, R16 ;  /* 0x00000007ff107819 */ /* 0x002fe20000011610 */
[----:B------:R-:W-:Y:S01]  /*5e60*/  @!P4 FMUL R84, R84, 16777216 ;  /* 0x4b8000005454c820 */ /* 0x000fe20000400000 */
[----:B------:R-:W-:Y:S01]  /*5e70*/  LOP3.LUT P0, RZ, R193, 0x80, RZ, 0xc0, !PT ;  /* 0x00000080c1ff7812 */ /* 0x000fe2000780c0ff */
[----:B------:R-:W-:Y:S01]  /*5e80*/  @P2 FMUL R161, R161, 0.25 ;  /* 0x3e800000a1a12820 */ /* 0x000fe20000400000 */
[----:B------:R-:W-:Y:S01]  /*5e90*/  SGXT.U32 R16, R16, 0x1 ;  /* 0x000000011010781a */ /* 0x000fe20000000000 */
[----:B------:R-:W1:Y:S01]  /*5ea0*/  MUFU.RCP R4, R14 ;  /* 0x0000000e00047308 */ /* 0x000e620000001000 */
[----:B------:R-:W-:-:S02]  /*5eb0*/  @P2 FMUL R49, R49, 0.25 ;  /* 0x3e80000031312820 */ /* 0x000fc40000400000 */
[----:B0-----:R-:W-:Y:S02]  /*5ec0*/  FFMA.FTZ R184, R7, 1.1920928955078125e-07, R6 ;  /* 0x3400000007b87823 */ /* 0x001fe40000010006 */
[----:B------:R-:W-:Y:S02]  /*5ed0*/  IMAD R51, R16, c[0x0][0x1c8], RZ ;  /* 0x0000720010337a24 */ /* 0x000fe400078e02ff */
[----:B------:R-:W-:Y:S02]  /*5ee0*/  @P2 FMUL R160, R160, 0.25 ;  /* 0x3e800000a0a02820 */ /* 0x000fe40000400000 */
[----:B------:R-:W-:Y:S01]  /*5ef0*/  @P2 FMUL R45, R45, 0.25 ;  /* 0x3e8000002d2d2820 */ /* 0x000fe20000400000 */
[----:B------:R-:W-:Y:S01]  /*5f00*/  LEA R53, R118, R51, 0x1 ;  /* 0x0000003376357211 */ /* 0x000fe200078e08ff */
[C---:B--2---:R-:W-:Y:S02]  /*5f10*/  FMUL R7, R10.reuse, R88 ;  /* 0x000000580a077220 */ /* 0x044fe40000400000 */
[----:B------:R-:W-:-:S02]  /*5f20*/  FMUL R12, R10, R84 ;  /* 0x000000540a0c7220 */ /* 0x000fc40000400000 */
[----:B------:R-:W-:Y:S02]  /*5f30*/  @!P4 FMUL R161, R161, 16777216 ;  /* 0x4b800000a1a1c820 */ /* 0x000fe40000400000 */
[----:B------:R-:W-:Y:S01]  /*5f40*/  @!P4 FMUL R49, R49, 16777216 ;  /* 0x4b8000003131c820 */ /* 0x000fe20000400000 */
[----:B------:R-:W-:Y:S01]  /*5f50*/  F2FP.PACK_AB R7, R7, R12 ;  /* 0x0000000c0707723e */ /* 0x000fe200000000ff */
[----:B------:R-:W-:Y:S02]  /*5f60*/  @P1 FMUL R98, R98, 0.25 ;  /* 0x3e80000062621820 */ /* 0x000fe40000400000 */
[----:B------:R-:W-:Y:S02]  /*5f70*/  @P1 FMUL R111, R111, 0.25 ;  /* 0x3e8000006f6f1820 */ /* 0x000fe40000400000 */
[----:B------:R-:W-:Y:S02]  /*5f80*/  @P1 FMUL R110, R110, 0.25 ;  /* 0x3e8000006e6e1820 */ /* 0x000fe40000400000 */
[----:B------:R-:W-:-:S02]  /*5f90*/  @P1 FMUL R95, R95, 0.25 ;  /* 0x3e8000005f5f1820 */ /* 0x000fc40000400000 */
[----:B------:R-:W-:Y:S02]  /*5fa0*/  @P1 FMUL R94, R94, 0.25 ;  /* 0x3e8000005e5e1820 */ /* 0x000fe40000400000 */
[----:B------:R-:W-:Y:S02]  /*5fb0*/  @P1 FMUL R91, R91, 0.25 ;  /* 0x3e8000005b5b1820 */ /* 0x000fe40000400000 */
        /* <DEDUP_REMOVED lines=13> */
[----:B------:R-:W-:Y:S01]  /*6090*/  @P1 FMUL R170, R170, 0.25 ;  /* 0x3e800000aaaa1820 */ /* 0x000fe20000400000 */
[----:B------:R-:W-:Y:S01]  /*60a0*/  FSETP.NEU.AND P1, PT, R75, RZ, PT ;  /* 0x000000ff4b00720b */ /* 0x000fe20003f2d000 */
[----:B------:R-:W-:Y:S02]  /*60b0*/  @!P4 FMUL R160, R160, 16777216 ;  /* 0x4b800000a0a0c820 */ /* 0x000fe40000400000 */
[----:B------:R-:W-:-:S02]  /*60c0*/  @!P4 FMUL R45, R45, 16777216 ;  /* 0x4b8000002d2dc820 */ /* 0x000fc40000400000 */
[----:B------:R-:W-:Y:S02]  /*60d0*/  @P2 FMUL R80, R80, 0.25 ;  /* 0x3e80000050502820 */ /* 0x000fe40000400000 */
[----:B------:R-:W-:Y:S02]  /*60e0*/  @P2 FMUL R76, R76, 0.25 ;  /* 0x3e8000004c4c2820 */ /* 0x000fe40000400000 */
[----:B------:R-:W-:Y:S02]  /*60f0*/  @P2 FMUL R140, R140, 0.25 ;  /* 0x3e8000008c8c2820 */ /* 0x000fe40000400000 */
[----:B------:R-:W-:Y:S02]  /*6100*/  @P2 FMUL R148, R148, 0.25 ;  /* 0x3e80000094942820 */ /* 0x000fe40000400000 */
[----:B------:R-:W-:Y:S02]  /*6110*/  IMAD.MOV.U32 R17, RZ, RZ, R28 ;  /* 0x000000ffff117224 */ /* 0x000fe400078e001c */
[----:B------:R-:W-:-:S02]  /*6120*/  @!P3 FMUL R19, R19, 16777216 ;  /* 0x4b8000001313b820 */ /* 0x000fc40000400000 */
[----:B------:R-:W-:Y:S02]  /*6130*/  @!P3 FMUL R47, R47, 16777216 ;  /* 0x4b8000002f2fb820 */ /* 0x000fe40000400000 */
[C---:B------:R-:W-:Y:S02]  /*6140*/  FMUL R12, R10.reuse, R161 ;  /* 0x000000a10a0c7220 */ /* 0x040fe40000400000 */
[----:B------:R-:W-:Y:S02]  /*6150*/  FMUL R49, R10, R49 ;  /* 0x000000310a317220 */ /* 0x000fe40000400000 */
[----:B------:R-:W-:Y:S02]  /*6160*/  IMAD.MOV.U32 R177, RZ, RZ, R32 ;  /* 0x000000ffffb17224 */ /* 0x000fe400078e0020 */
[----:B------:R-:W-:Y:S01]  /*6170*/  @!P3 FMUL R107, R107, 16777216 ;  /* 0x4b8000006b6bb820 */ /* 0x000fe20000400000 */
[----:B------:R-:W-:Y:S01]  /*6180*/  F2FP.PACK_AB R12, R12, R49 ;  /* 0x000000310c0c723e */ /* 0x000fe200000000ff */
[----:B------:R-:W-:-:S02]  /*6190*/  @!P3 FMUL R106, R106, 16777216 ;  /* 0x4b8000006a6ab820 */ /* 0x000fc40000400000 */
[----:B------:R-:W-:Y:S02]  /*61a0*/  @!P3 FMUL R27, R27, 16777216 ;  /* 0x4b8000001b1bb820 */ /* 0x000fe40000400000 */
[----:B------:R-:W-:Y:S02]  /*61b0*/  @!P3 FMUL R26, R26, 16777216 ;  /* 0x4b8000001a1ab820 */ /* 0x000fe40000400000 */
[----:B------:R-:W-:Y:S02]  /*61c0*/  @!P3 FMUL R103, R103, 16777216 ;  /* 0x4b8000006767b820 */ /* 0x000fe40000400000 */
[----:B------:R-:W-:Y:S02]  /*61d0*/  @!P3 FMUL R102, R102, 16777216 ;  /* 0x4b8000006666b820 */ /* 0x000fe40000400000 */
[----:B------:R-:W-:Y:S02]  /*61e0*/  @!P3 FMUL R23, R23, 16777216 ;  /* 0x4b8000001717b820 */ /* 0x000fe40000400000 */
        /* <DEDUP_REMOVED lines=22> */
[----:B------:R-:W-:Y:S01]  /*6350*/  @!P3 FMUL R170, R170, 16777216 ;  /* 0x4b800000aaaab820 */ /* 0x000fe20000400000 */
[----:B------:R-:W-:Y:S01]  /*6360*/  ISETP.GE.U32.AND P3, PT, R50, 0x7f800000, PT ;  /* 0x7f8000003200780c */ /* 0x000fe20003f66070 */
[C---:B------:R-:W-:Y:S02]  /*6370*/  FMUL R5, R10.reuse, R160 ;  /* 0x000000a00a057220 */ /* 0x040fe40000400000 */
[----:B------:R-:W-:-:S02]  /*6380*/  FMUL R6, R10, R45 ;  /* 0x0000002d0a067220 */ /* 0x000fc40000400000 */
[----:B------:R-:W-:Y:S02]  /*6390*/  IMAD R55, R118, 0x2, R53 ;  /* 0x0000000276377824 */ /* 0x000fe400078e0235 */
[----:B------:R-:W-:Y:S02]  /*63a0*/  @!P4 FMUL R80, R80, 16777216 ;  /* 0x4b8000005050c820 */ /* 0x000fe40000400000 */
[----:B------:R-:W-:Y:S01]  /*63b0*/  @!P4 FMUL R76, R76, 16777216 ;  /* 0x4b8000004c4cc820 */ /* 0x000fe20000400000 */
[----:B------:R-:W-:Y:S01]  /*63c0*/  LEA R49, R118, R55, 0x1 ;  /* 0x0000003776317211 */ /* 0x000fe200078e08ff */
[----:B------:R-:W-:Y:S01]  /*63d0*/  @!P4 FMUL R140, R140, 16777216 ;  /* 0x4b8000008c8cc820 */ /* 0x000fe20000400000 */
[C---:B------:R-:W-:Y:S01]  /*63e0*/  LEA R132, P5, R55.reuse, R126, 0x1 ;  /* 0x0000007e37847211 */ /* 0x040fe200078a08ff */
[----:B------:R-:W-:Y:S01]  /*63f0*/  @!P4 FMUL R148, R148, 16777216 ;  /* 0x4b8000009494c820 */ /* 0x000fe20000400000 */
[----:B------:R-:W-:Y:S01]  /*6400*/  LEA R57, R118, R49, 0x1 ;  /* 0x0000003176397211 */ /* 0x000fe200078e08ff */
[C---:B-1----:R-:W-:Y:S01]  /*6410*/  FMUL R174, R4.reuse, R19 ;  /* 0x0000001304ae7220 */ /* 0x042fe20000400000 */
[----:B------:R-:W-:Y:S01]  /*6420*/  LEA.HI.X.SX32 R133, R55, R20, 0x1, P5 ;  /* 0x0000001437857211 */ /* 0x000fe200028f0eff */
[----:B------:R-:W-:-:S02]  /*6430*/  FMUL R48, R4, R47 ;  /* 0x0000002f04307220 */ /* 0x000fc40000400000 */
[----:B------:R-:W-:Y:S02]  /*6440*/  @P2 FMUL R15, R15, 0.25 ;  /* 0x3e8000000f0f2820 */ /* 0x000fe40000400000 */
[----:B------:R-:W-:Y:S02]  /*6450*/  @P2 FMUL R24, R24, 0.25 ;  /* 0x3e80000018182820 */ /* 0x000fe40000400000 */
[----:B------:R-:W-:Y:S02]  /*6460*/  @P2 FMUL R17, R17, 0.25 ;  /* 0x3e80000011112820 */ /* 0x000fe40000400000 */
[C---:B------:R-:W-:Y:S02]  /*6470*/  FMUL R35, R4.reuse, R107 ;  /* 0x0000006b04237220 */ /* 0x040fe40000400000 */
[C---:B------:R-:W-:Y:S02]  /*6480*/  FMUL R168, R4.reuse, R106 ;  /* 0x0000006a04a87220 */ /* 0x040fe40000400000 */
[----:B------:R-:W-:-:S02]  /*6490*/  FMUL R166, R4, R27 ;  /* 0x0000001b04a67220 */ /* 0x000fc40000400000 */
[C---:B------:R-:W-:Y:S02]  /*64a0*/  FMUL R31, R4.reuse, R26 ;  /* 0x0000001a041f7220 */ /* 0x040fe40000400000 */
[C---:B------:R-:W-:Y:S01]  /*64b0*/  FMUL R34, R4.reuse, R103 ;  /* 0x0000006704227220 */ /* 0x040fe20000400000 */
[----:B------:R-:W-:Y:S01]  /*64c0*/  F2FP.PACK_AB R35, R35, R166 ;  /* 0x000000a62323723e */ /* 0x000fe200000000ff */
[----:B------:R-:W-:Y:S01]  /*64d0*/  FMUL R30, R4, R102 ;  /* 0x00000066041e7220 */ /* 0x000fe20000400000 */
[----:B------:R-:W-:Y:S01]  /*64e0*/  F2FP.PACK_AB R31, R168, R31 ;  /* 0x0000001fa81f723e */ /* 0x000fe200000000ff */
[C---:B------:R-:W-:Y:S02]  /*64f0*/  FMUL R23, R4.reuse, R23 ;  /* 0x0000001704177220 */ /* 0x040fe40000400000 */
[C---:B------:R-:W-:Y:S02]  /*6500*/  FMUL R167, R4.reuse, R167 ;  /* 0x000000a704a77220 */ /* 0x040fe40000400000 */
[----:B------:R-:W-:Y:S01]  /*6510*/  FMUL R33, R4, R33 ;  /* 0x0000002104217220 */ /* 0x000fe20000400000 */
[----:B------:R-:W-:Y:S01]  /*6520*/  F2FP.PACK_AB R34, R34, R23 ;  /* 0x000000172222723e */ /* 0x000fe200000000ff */
[----:B------:R-:W-:Y:S01]  /*6530*/  FMUL R22, R4, R99 ;  /* 0x0000006304167220 */ /* 0x000fe20000400000 */
[----:B------:R-:W-:Y:S01]  /*6540*/  F2FP.PACK_AB R30, R30, R167 ;  /* 0x000000a71e1e723e */ /* 0x000fe200000000ff */
[----:B------:R-:W-:-:S02]  /*6550*/  FMUL R29, R4, R98 ;  /* 0x00000062041d7220 */ /* 0x000fc40000400000 */
[C---:B------:R-:W-:Y:S01]  /*6560*/  FMUL R21, R4.reuse, R111 ;  /* 0x0000006f04157220 */ /* 0x040fe20000400000 */
[----:B------:R-:W-:Y:S01]  /*6570*/  F2FP.PACK_AB R33, R33, R22 ;  /* 0x000000162121723e */ /* 0x000fe200000000ff */
[----:B------:R-:W-:Y:S01]  /*6580*/  FMUL R25, R4, R110 ;  /* 0x0000006e04197220 */ /* 0x000fe20000400000 */
[----:B------:R-:W-:Y:S01]  /*6590*/  F2FP.PACK_AB R29, R174, R29 ;  /* 0x0000001dae1d723e */ /* 0x000fe200000000ff */
[C---:B------:R-:W-:Y:S02]  /*65a0*/  FMUL R32, R4.reuse, R95 ;  /* 0x0000005f04207220 */ /* 0x040fe40000400000 */
[C---:B------:R-:W-:Y:S02]  /*65b0*/  FMUL R28, R4.reuse, R94 ;  /* 0x0000005e041c7220 */ /* 0x040fe40000400000 */
[C---:B------:R-:W-:Y:S01]  /*65c0*/  FMUL R18, R4.reuse, R91 ;  /* 0x0000005b04127220 */ /* 0x040fe20000400000 */
[----:B------:R-:W-:Y:S01]  /*65d0*/  F2FP.PACK_AB R32, R21, R32 ;  /* 0x000000201520723e */ /* 0x000fe200000000ff */
[C---:B------:R-:W-:Y:S01]  /*65e0*/  FMUL R19, R4.reuse, R90 ;  /* 0x0000005a04137220 */ /* 0x040fe20000400000 */
[----:B------:R-:W-:Y:S01]  /*65f0*/  F2FP.PACK_AB R28, R25, R28 ;  /* 0x0000001c191c723e */ /* 0x000fe200000000ff */
[----:B------:R-:W-:-:S02]  /*6600*/  FMUL R37, R4, R87 ;  /* 0x0000005704257220 */ /* 0x000fc40000400000 */
[C---:B------:R-:W-:Y:S02]  /*6610*/  FMUL R36, R4.reuse, R86 ;  /* 0x0000005604247220 */ /* 0x040fe40000400000 */
[C---:B------:R-:W-:Y:S02]  /*6620*/  FMUL R11, R4.reuse, R83 ;  /* 0x00000053040b7220 */ /* 0x040fe40000400000 */
[C---:B------:R-:W-:Y:S02]  /*6630*/  FMUL R38, R4.reuse, R82 ;  /* 0x0000005204267220 */ /* 0x040fe40000400000 */
[C---:B------:R-:W-:Y:S02]  /*6640*/  FMUL R40, R4.reuse, R79 ;  /* 0x0000004f04287220 */ /* 0x040fe40000400000 */
[C---:B------:R-:W-:Y:S02]  /*6650*/  FMUL R39, R4.reuse, R78 ;  /* 0x0000004e04277220 */ /* 0x040fe40000400000 */
[----:B------:R-:W-:-:S02]  /*6660*/  FMUL R41, R4, R143 ;  /* 0x0000008f04297220 */ /* 0x000fc40000400000 */
[C---:B------:R-:W-:Y:S02]  /*6670*/  FMUL R42, R4.reuse, R142 ;  /* 0x0000008e042a7220 */ /* 0x040fe40000400000 */
[C---:B------:R-:W-:Y:S02]  /*6680*/  FMUL R44, R4.reuse, R151 ;  /* 0x00000097042c7220 */ /* 0x040fe40000400000 */
[C---:B------:R-:W-:Y:S02]  /*6690*/  FMUL R43, R4.reuse, R150 ;  /* 0x00000096042b7220 */ /* 0x040fe40000400000 */
[C---:B------:R-:W-:Y:S02]  /*66a0*/  FMUL R45, R4.reuse, R163 ;  /* 0x000000a3042d7220 */ /* 0x040fe40000400000 */
[C---:B------:R-:W-:Y:S02]  /*66b0*/  FMUL R46, R4.reuse, R162 ;  /* 0x000000a2042e7220 */ /* 0x040fe40000400000 */
[----:B------:R-:W-:Y:S01]  /*66c0*/  FMUL R47, R4, R170 ;  /* 0x000000aa042f7220 */ /* 0x000fe20000400000 */
[----:B------:R-:W-:Y:S01]  /*66d0*/  F2FP.PACK_AB R4, R5, R6 ;  /* 0x000000060504723e */ /* 0x000fe200000000ff */
        /* <DEDUP_REMOVED lines=18> */
[----:B------:R-:W-:Y:S01]  /*6800*/  @P2 FMUL R149, R149, 0.25 ;  /* 0x3e80000095952820 */ /* 0x000fe20000400000 */
[----:B------:R-:W-:Y:S01]  /*6810*/  ISETP.GE.U32.AND P2, PT, R75, 0x7f800000, PT ;  /* 0x7f8000004b00780c */ /* 0x000fe20003f46070 */
[----:B------:R-:W-:-:S02]  /*6820*/  FMUL R6, R10, R80 ;  /* 0x000000500a067220 */ /* 0x000fc40000400000 */
[C---:B------:R-:W-:Y:S02]  /*6830*/  FMUL R5, R10.reuse, R140 ;  /* 0x0000008c0a057220 */ /* 0x040fe40000400000 */
[C---:B------:R-:W-:Y:S02]  /*6840*/  FMUL R14, R10.reuse, R148 ;  /* 0x000000940a0e7220 */ /* 0x040fe40000400000 */
[----:B------:R-:W-:Y:S02]  /*6850*/  FMUL R13, R10, R76 ;  /* 0x0000004c0a0d7220 */ /* 0x000fe40000400000 */
[----:B------:R-:W-:Y:S01]  /*6860*/  @!P4 FMUL R15, R15, 16777216 ;  /* 0x4b8000000f0fc820 */ /* 0x000fe20000400000 */
[----:B------:R-:W-:Y:S01]  /*6870*/  F2FP.PACK_AB R5, R5, R14 ;  /* 0x0000000e0505723e */ /* 0x000fe200000000ff */
[----:B------:R-:W-:Y:S01]  /*6880*/  @!P4 FMUL R24, R24, 16777216 ;  /* 0x4b8000001818c820 */ /* 0x000fe20000400000 */
[----:B------:R-:W-:Y:S01]  /*6890*/  F2FP.PACK_AB R6, R6, R13 ;  /* 0x0000000d0606723e */ /* 0x000fe200000000ff */
[----:B------:R-:W-:-:S02]  /*68a0*/  @!P4 FMUL R17, R17, 16777216 ;  /* 0x4b8000001111c820 */ /* 0x000fc40000400000 */
[----:B------:R-:W-:Y:S02]  /*68b0*/  @!P4 FMUL R105, R105, 16777216 ;  /* 0x4b8000006969c820 */ /* 0x000fe40000400000 */
[----:B------:R-:W-:Y:S01]  /*68c0*/  @!P4 FMUL R104, R104, 16777216 ;  /* 0x4b8000006868c820 */ /* 0x000fe20000400000 */
[----:B------:R0:W-:Y:S01]  /*68d0*/  STS.128 [R165], R4 ;  /* 0x00000004a5007388 */ /* 0x0001e20000000c00 */
        /* <DEDUP_REMOVED lines=8> */
[----:B0-----:R-:W-:Y:S01]  /*6960*/  F2FP.PACK_AB R4, R46, R47 ;  /* 0x0000002f2e04723e */ /* 0x001fe200000000ff */
        /* <DEDUP_REMOVED lines=8> */
[----:B------:R-:W-:Y:S01]  /*69f0*/  @!P4 FMUL R149, R149, 16777216 ;  /* 0x4b8000009595c820 */ /* 0x000fe20000400000 */
[C---:B------:R-:W-:Y:S01]  /*6a00*/  LEA R130, P4, R53.reuse, R126, 0x1 ;  /* 0x0000007e35827211 */ /* 0x040fe200078808ff */
[C---:B------:R-:W-:Y:S02]  /*6a10*/  FMUL R27, R10.reuse, R15 ;  /* 0x0000000f0a1b7220 */ /* 0x040fe40000400000 */
[C---:B------:R-:W-:Y:S01]  /*6a20*/  FMUL R172, R10.reuse, R24 ;  /* 0x000000180aac7220 */ /* 0x040fe20000400000 */
[----:B------:R-:W-:Y:S01]  /*6a30*/  LEA.HI.X.SX32 R131, R53, R20, 0x1, P4 ;  /* 0x0000001435837211 */ /* 0x000fe200020f0eff */
[C---:B------:R-:W-:Y:S02]  /*6a40*/  FMUL R176, R10.reuse, R17 ;  /* 0x000000110ab07220 */ /* 0x040fe40000400000 */
[C---:B------:R-:W-:Y:S02]  /*6a50*/  FMUL R170, R10.reuse, R105 ;  /* 0x000000690aaa7220 */ /* 0x040fe40000400000 */
[----:B------:R-:W-:-:S02]  /*6a60*/  FMUL R169, R10, R104 ;  /* 0x000000680aa97220 */ /* 0x000fc40000400000 */
[----:B------:R-:W-:Y:S01]  /*6a70*/  FMUL R26, R10, R101 ;  /* 0x000000650a1a7220 */ /* 0x000fe20000400000 */
[----:B------:R-:W-:Y:S01]  /*6a80*/  F2FP.PACK_AB R27, R170, R27 ;  /* 0x0000001baa1b723e */ /* 0x000fe200000000ff */
[C---:B------:R-:W-:Y:S01]  /*6a90*/  FMUL R173, R10.reuse, R100 ;  /* 0x000000640aad7220 */ /* 0x040fe20000400000 */
[----:B------:R-:W-:Y:S01]  /*6aa0*/  F2FP.PACK_AB R23, R169, R172 ;  /* 0x000000aca917723e */ /* 0x000fe200000000ff */
[C---:B------:R-:W-:Y:S02]  /*6ab0*/  FMUL R171, R10.reuse, R171 ;  /* 0x000000ab0aab7220 */ /* 0x040fe40000400000 */
[C---:B------:R-:W-:Y:S01]  /*6ac0*/  FMUL R175, R10.reuse, R175 ;  /* 0x000000af0aaf7220 */ /* 0x040fe20000400000 */
[----:B------:R-:W-:Y:S01]  /*6ad0*/  F2FP.PACK_AB R22, R173, R176 ;  /* 0x000000b0ad16723e */ /* 0x000fe200000000ff */
[----:B------:R-:W-:Y:S01]  /*6ae0*/  FMUL R177, R10, R177 ;  /* 0x000000b10ab17220 */ /* 0x000fe20000400000 */
[----:B------:R-:W-:Y:S01]  /*6af0*/  F2FP.PACK_AB R26, R26, R171 ;  /* 0x000000ab1a1a723e */ /* 0x000fe200000000ff */
[----:B------:R-:W-:-:S02]  /*6b00*/  FMUL R178, R10, R97 ;  /* 0x000000610ab27220 */ /* 0x000fc40000400000 */
[C---:B------:R-:W-:Y:S02]  /*6b10*/  FMUL R180, R10.reuse, R96 ;  /* 0x000000600ab47220 */ /* 0x040fe40000400000 */
[C---:B------:R-:W-:Y:S01]  /*6b20*/  FMUL R24, R10.reuse, R109 ;  /* 0x0000006d0a187220 */ /* 0x040fe20000400000 */
[----:B------:R-:W-:Y:S01]  /*6b30*/  F2FP.PACK_AB R25, R175, R178 ;  /* 0x000000b2af19723e */ /* 0x000fe200000000ff */
[C---:B------:R-:W-:Y:S01]  /*6b40*/  FMUL R182, R10.reuse, R108 ;  /* 0x0000006c0ab67220 */ /* 0x040fe20000400000 */
[----:B------:R-:W-:Y:S01]  /*6b50*/  F2FP.PACK_AB R21, R177, R180 ;  /* 0x000000b4b115723e */ /* 0x000fe200000000ff */
[C---:B------:R-:W-:Y:S02]  /*6b60*/  FMUL R179, R10.reuse, R93 ;  /* 0x0000005d0ab37220 */ /* 0x040fe40000400000 */
[C---:B------:R-:W-:Y:S02]  /*6b70*/  FMUL R181, R10.reuse, R92 ;  /* 0x0000005c0ab57220 */ /* 0x040fe40000400000 */
[----:B------:R-:W-:Y:S01]  /*6b80*/  FMUL R15, R10, R89 ;  /* 0x000000590a0f7220 */ /* 0x000fe20000400000 */
[----:B------:R-:W-:Y:S01]  /*6b90*/  F2FP.PACK_AB R24, R24, R179 ;  /* 0x000000b31818723e */ /* 0x000fe200000000ff */
[----:B------:R-:W-:-:S02]  /*6ba0*/  FMUL R16, R10, R85 ;  /* 0x000000550a107220 */ /* 0x000fc40000400000 */
[C---:B------:R-:W-:Y:S02]  /*6bb0*/  FMUL R14, R10.reuse, R81 ;  /* 0x000000510a0e7220 */ /* 0x040fe40000400000 */
[C---:B------:R-:W-:Y:S01]  /*6bc0*/  FMUL R17, R10.reuse, R77 ;  /* 0x0000004d0a117220 */ /* 0x040fe20000400000 */
[----:B------:R-:W-:Y:S01]  /*6bd0*/  F2FP.PACK_AB R15, R15, R16 ;  /* 0x000000100f0f723e */ /* 0x000fe200000000ff */
[C---:B------:R-:W-:Y:S02]  /*6be0*/  FMUL R13, R10.reuse, R141 ;  /* 0x0000008d0a0d7220 */ /* 0x040fe40000400000 */
[----:B------:R-:W-:Y:S01]  /*6bf0*/  FMUL R10, R10, R149 ;  /* 0x000000950a0a7220 */ /* 0x000fe20000400000 */
[----:B------:R-:W-:Y:S01]  /*6c00*/  F2FP.PACK_AB R14, R14, R17 ;  /* 0x000000110e0e723e */ /* 0x000fe200000000ff */
[----:B------:R-:W-:Y:S02]  /*6c10*/  IMAD R59, R118, 0x2, R57 ;  /* 0x00000002763b7824 */ /* 0x000fe400078e0239 */
[----:B------:R-:W-:Y:S01]  /*6c20*/  IMAD.IADD R8, R75, 0x1, -R8 ;  /* 0x000000014b087824 */ /* 0x000fe200078e0a08 */
[----:B------:R-:W-:Y:S01]  /*6c30*/  F2FP.PACK_AB R13, R13, R10 ;  /* 0x0000000a0d0d723e */ /* 0x000fe200000000ff */
[----:B------:R-:W-:Y:S01]  /*6c40*/  IMAD.IADD R9, R50, 0x1, -R9 ;  /* 0x0000000132097824 */ /* 0x000fe200078e0a09 */
[----:B------:R-:W-:Y:S01]  /*6c50*/  MOV R10, 0x3dc6b27f ;  /* 0x3dc6b27f000a7802 */ /* 0x000fe20000000f00 */
[----:B------:R-:W-:Y:S01]  /*6c60*/  FADD R16, R8, -1 ;  /* 0xbf80000008107421 */ /* 0x000fe20000000000 */
[----:B------:R-:W-:Y:S01]  /*6c70*/  LEA R61, R118, R59, 0x1 ;  /* 0x0000003b763d7211 */ /* 0x000fe200078e08ff */
[----:B------:R-:W-:Y:S01]  /*6c80*/  FADD R17, R9, -1 ;  /* 0xbf80000009117421 */ /* 0x000fe20000000000 */
[----:B------:R0:W-:Y:S01]  /*6c90*/  STS.128 [R165+0x800], R12 ;  /* 0x0008000ca5007388 */ /* 0x0001e20000000c00 */
[----:B------:R-:W-:Y:S01]  /*6ca0*/  FFMA.FTZ R5, R16, R10, -0.16845393180847167969 ;  /* 0xbe2c7f3010057423 */ /* 0x000fe2000001000a */
[----:B------:R-:W-:Y:S01]  /*6cb0*/  F2FP.PACK_AB R9, R41, R44 ;  /* 0x0000002c2909723e */ /* 0x000fe200000000ff */
[----:B------:R-:W-:Y:S01]  /*6cc0*/  IMAD R47, R118, 0x2, R61 ;  /* 0x00000002762f7824 */ /* 0x000fe200078e023d */
[----:B------:R-:W-:Y:S01]  /*6cd0*/  F2FP.PACK_AB R8, R45, R48 ;  /* 0x000000302d08723e */ /* 0x000fe200000000ff */
[C---:B------:R-:W-:Y:S01]  /*6ce0*/  FFMA.FTZ R5, R16.reuse, R5, 0.1716887056827545166 ;  /* 0x3e2fcf2a10057423 */ /* 0x040fe20000010005 */
[----:B------:R-:W-:Y:S01]  /*6cf0*/  LEA R138, P4, R59, R126, 0x1 ;  /* 0x0000007e3b8a7211 */ /* 0x000fe200078808ff */
[----:B------:R-:W-:Y:S01]  /*6d00*/  FFMA.FTZ R6, R17, R10, -0.16845393180847167969 ;  /* 0xbe2c7f3011067423 */ /* 0x000fe2000001000a */
[----:B------:R-:W-:Y:S01]  /*6d10*/  LEA R140, P5, R61, R126, 0x1 ;  /* 0x0000007e3d8c7211 */ /* 0x000fe200078a08ff */
[----:B------:R-:W-:Y:S01]  /*6d20*/  FFMA.FTZ R7, R16, R5, -0.17900948226451873779 ;  /* 0xbe374e4310077423 */ /* 0x000fe20000010005 */
[----:B------:R-:W-:Y:S01]  /*6d30*/  F2FP.PACK_AB R5, R42, R43 ;  /* 0x0000002b2a05723e */ /* 0x000fe200000000ff */
[----:B------:R-:W-:Y:S01]  /*6d40*/  FFMA.FTZ R6, R17, R6, 0.1716887056827545166 ;  /* 0x3e2fcf2a11067423 */ /* 0x000fe20000010006 */
[-C--:B------:R-:W-:Y:S01]  /*6d50*/  LEA.HI.X.SX32 R139, R59, R20.reuse, 0x1, P4 ;  /* 0x000000143b8b7211 */ /* 0x080fe200020f0eff */
[----:B------:R-:W-:Y:S01]  /*6d60*/  FFMA.FTZ R7, R16, R7, 0.20512372255325317383 ;  /* 0x3e520bf410077423 */ /* 0x000fe20000010007 */
[----:B------:R-:W-:Y:S01]  /*6d70*/  LEA.HI.X.SX32 R141, R61, R20, 0x1, P5 ;  /* 0x000000143d8d7211 */ /* 0x000fe200028f0eff */
[----:B------:R-:W-:Y:S01]  /*6d80*/  FFMA.FTZ R6, R17, R6, -0.17900948226451873779 ;  /* 0xbe374e4311067423 */ /* 0x000fe20000010006 */
[----:B0-----:R-:W-:Y:S01]  /*6d90*/  LEA R15, R118, R47, 0x1 ;  /* 0x0000002f760f7211 */ /* 0x001fe200078e08ff */
[----:B------:R-:W-:-:S02]  /*6da0*/  FFMA.FTZ R7, R16, R7, -0.24046532809734344482 ;  /* 0xbe763c8b10077423 */ /* 0x000fc40000010007 */
[----:B------:R-:W-:Y:S01]  /*6db0*/  FFMA.FTZ R10, R17, R6, 0.20512372255325317383 ;  /* 0x3e520bf4110a7423 */ /* 0x000fe20000010006 */
[----:B------:R-:W-:Y:S01]  /*6dc0*/  F2FP.PACK_AB R6, R38, R39 ;  /* 0x000000272606723e */ /* 0x000fe200000000ff */
[----:B------:R-:W-:Y:S01]  /*6dd0*/  IMAD R43, R118, 0x2, R15 ;  /* 0x00000002762b7824 */ /* 0x000fe200078e020f */
[----:B------:R-:W-:Y:S01]  /*6de0*/  LEA R144, P4, R15, R126, 0x1 ;  /* 0x0000007e0f907211 */ /* 0x000fe200078808ff */
[----:B------:R-:W-:Y:S02]  /*6df0*/  FFMA.FTZ R7, R16, R7, 0.28857114911079406738 ;  /* 0x3e93bf9910077423 */ /* 0x000fe40000010007 */
[----:B------:R-:W-:Y:S01]  /*6e00*/  FFMA.FTZ R12, R17, R10, -0.24046532809734344482 ;  /* 0xbe763c8b110c7423 */ /* 0x000fe2000001000a */
[----:B------:R-:W-:Y:S02]  /*6e10*/  LEA R41, R118, R43, 0x1 ;  /* 0x0000002b76297211 */ /* 0x000fe400078e08ff */
[----:B------:R-:W-:Y:S01]  /*6e20*/  F2FP.PACK_AB R10, R11, R40 ;  /* 0x000000280b0a723e */ /* 0x000fe200000000ff */
[----:B------:R-:W-:Y:S01]  /*6e30*/  FFMA.FTZ R11, R16, R7, -0.36067417263984680176 ;  /* 0xbeb8aa49100b7423 */ /* 0x000fe20000010007 */
[----:B------:R-:W-:Y:S01]  /*6e40*/  LEA.HI.X.SX32 R145, R15, R20, 0x1, P4 ;  /* 0x000000140f917211 */ /* 0x000fe200020f0eff */
[----:B------:R-:W-:Y:S01]  /*6e50*/  IMAD R39, R118, 0x2, R41 ;  /* 0x0000000276277824 */ /* 0x000fe200078e0229 */
[----:B------:R-:W-:Y:S01]  /*6e60*/  LEA R148, P4, R41, R126, 0x1 ;  /* 0x0000007e29947211 */ /* 0x000fe200078808ff */
[----:B------:R-:W-:Y:S01]  /*6e70*/  FFMA.FTZ R13, R16, R11, 0.48089820146560668945 ;  /* 0x3ef6384a100d7423 */ /* 0x000fe2000001000b */
[----:B------:R-:W-:Y:S01]  /*6e80*/  F2FP.PACK_AB R11, R18, R37 ;  /* 0x00000025120b723e */ /* 0x000fe200000000ff */
[----:B------:R-:W-:Y:S01]  /*6e90*/  FFMA.FTZ R12, R17, R12, 0.28857114911079406738 ;  /* 0x3e93bf99110c7423 */ /* 0x000fe2000001000c */
[----:B------:R-:W-:Y:S01]  /*6ea0*/  LEA R45, R118, R39, 0x1 ;  /* 0x00000027762d7211 */ /* 0x000fe200078e08ff */
[----:B------:R-:W-:Y:S01]  /*6eb0*/  FFMA.FTZ R13, R16, R13, -0.72134751081466674805 ;  /* 0xbf38aa3b100d7423 */ /* 0x000fe2000001000d */
[----:B------:R-:W-:Y:S01]  /*6ec0*/  LEA R150, P5, R39, R126, 0x1 ;  /* 0x0000007e27967211 */ /* 0x000fe200078a08ff */
[----:B------:R-:W-:Y:S01]  /*6ed0*/  FFMA.FTZ R12, R17, R12, -0.36067417263984680176 ;  /* 0xbeb8aa49110c7423 */ /* 0x000fe2000001000c */
[-C--:B------:R-:W-:Y:S01]  /*6ee0*/  LEA.HI.X.SX32 R149, R41, R20.reuse, 0x1, P4 ;  /* 0x0000001429957211 */ /* 0x080fe200020f0eff */
[----:B------:R-:W-:Y:S01]  /*6ef0*/  IMAD R63, R118, 0x2, R45 ;  /* 0x00000002763f7824 */ /* 0x000fe200078e022d */
[----:B------:R-:W-:Y:S01]  /*6f00*/  LEA.HI.X.SX32 R151, R39, R20, 0x1, P5 ;  /* 0x0000001427977211 */ /* 0x000fe200028f0eff */
[----:B------:R-:W-:Y:S01]  /*6f10*/  FFMA.FTZ R12, R17, R12, 0.48089820146560668945 ;  /* 0x3ef6384a110c7423 */ /* 0x000fe2000001000c */
[----:B------:R-:W-:Y:S01]  /*6f20*/  F2FP.PACK_AB R7, R19, R36 ;  /* 0x000000241307723e */ /* 0x000fe200000000ff */
[----:B------:R-:W-:Y:S01]  /*6f30*/  FMUL R13, R16, R13 ;  /* 0x0000000d100d7220 */ /* 0x000fe20000400000 */
[----:B------:R-:W-:Y:S01]  /*6f40*/  LEA R37, R118, R63, 0x1 ;  /* 0x0000003f76257211 */ /* 0x000fe200078e08ff */
[----:B------:R-:W-:Y:S01]  /*6f50*/  FFMA.FTZ R12, R17, R12, -0.72134751081466674805 ;  /* 0xbf38aa3b110c7423 */ /* 0x000fe2000001000c */
[-C--:B------:R-:W-:Y:S01]  /*6f60*/  LEA R154, P4, R63, R126.reuse, 0x1 ;  /* 0x0000007e3f9a7211 */ /* 0x080fe200078808ff */
[----:B------:R-:W-:Y:S01]  /*6f70*/  FMUL R13, R16, R13 ;  /* 0x0000000d100d7220 */ /* 0x000fe20000400000 */
[----:B------:R-:W-:Y:S01]  /*6f80*/  LEA R156, P5, R37, R126, 0x1 ;  /* 0x0000007e259c7211 */ /* 0x000fe200078a08ff */
[----:B------:R-:W-:Y:S01]  /*6f90*/  IMAD R65, R118, 0x2, R37 ;  /* 0x0000000276417824 */ /* 0x000fe200078e0225 */
[----:B------:R-:W-:Y:S01]  /*6fa0*/  LEA.HI.X.SX32 R155, R63, R20, 0x1, P4 ;  /* 0x000000143f9b7211 */ /* 0x000fe200020f0eff */
[----:B------:R-:W-:Y:S01]  /*6fb0*/  FMUL R12, R17, R12 ;  /* 0x0000000c110c7220 */ /* 0x000fe20000400000 */
[----:B------:R-:W-:Y:S01]  /*6fc0*/  LEA.HI.X.SX32 R157, R37, R20, 0x1, P5 ;  /* 0x00000014259d7211 */ /* 0x000fe200028f0eff */
[----:B------:R-:W-:Y:S01]  /*6fd0*/  FFMA.FTZ R16, R16, 1.4426950216293334961, R13 ;  /* 0x3fb8aa3b10107823 */ /* 0x000fe2000001000d */
[C---:B------:R-:W-:Y:S01]  /*6fe0*/  LEA R67, R118.reuse, R65, 0x1 ;  /* 0x0000004176437211 */ /* 0x040fe200078e08ff */
[----:B------:R-:W-:Y:S01]  /*6ff0*/  FMUL R12, R17, R12 ;  /* 0x0000000c110c7220 */ /* 0x000fe20000400000 */
[----:B------:R-:W-:Y:S01]  /*7000*/  @P3 MOV R13, 0x7f800000 ;  /* 0x7f800000000d3802 */ /* 0x000fe20000000f00 */
[----:B------:R-:W-:Y:S01]  /*7010*/  FADD R183, R183, R16 ;  /* 0x00000010b7b77221 */ /* 0x000fe20000000000 */
[----:B------:R-:W-:Y:S01]  /*7020*/  LEA R160, P4, R67, R126, 0x1 ;  /* 0x0000007e43a07211 */ /* 0x000fe200078808ff */
[C---:B------:R-:W-:Y:S01]  /*7030*/  IMAD R69, R118.reuse, 0x2, R67 ;  /* 0x0000000276457824 */ /* 0x040fe200078e0243 */
[----:B------:R-:W-:Y:S01]  /*7040*/  STS.128 [R165+0x80], R4 ;  /* 0x00008004a5007388 */ /* 0x000fe20000000c00 */
[----:B------:R-:W-:Y:S01]  /*7050*/  FFMA.FTZ R17, R17, 1.4426950216293334961, R12 ;  /* 0x3fb8aa3b11117823 */ /* 0x000fe2000001000c */
[----:B------:R-:W-:Y:S01]  /*7060*/  LEA.HI.X.SX32 R161, R67, R20, 0x1, P4 ;  /* 0x0000001443a17211 */ /* 0x000fe200020f0eff */
[----:B------:R-:W-:Y:S01]  /*7070*/  @P2 IMAD.MOV.U32 R12, RZ, RZ, 0x7f800000 ;  /* 0x7f800000ff0c2424 */ /* 0x000fe200078e00ff */
[----:B------:R-:W-:Y:S01]  /*7080*/  LEA R71, R118, R69, 0x1 ;  /* 0x0000004576477211 */ /* 0x000fe200078e08ff */
[----:B------:R-:W-:Y:S01]  /*7090*/  FADD R184, R184, R17 ;  /* 0x00000011b8b87221 */ /* 0x000fe20000000000 */
[----:B------:R-:W-:Y:S01]  /*70a0*/  LEA R162, P5, R69, R126, 0x1 ;  /* 0x0000007e45a27211 */ /* 0x000fe200078a08ff */
[----:B------:R-:W-:Y:S01]  /*70b0*/  @P2 FFMA.FTZ R183, R75, R12, +INF ;  /* 0x7f8000004bb72423 */ /* 0x000fe2000001000c */
[----:B------:R-:W-:Y:S01]  /*70c0*/  FSETP.NEU.AND P2, PT, R50, RZ, PT ;  /* 0x000000ff3200720b */ /* 0x000fe20003f4d000 */
[----:B------:R-:W-:Y:S01]  /*70d0*/  IMAD R73, R118, 0x2, R71 ;  /* 0x0000000276497824 */ /* 0x000fe200078e0247 */
[----:B------:R-:W-:Y:S01]  /*70e0*/  LEA.HI.X.SX32 R163, R69, R20, 0x1, P5 ;  /* 0x0000001445a37211 */ /* 0x000fe200028f0eff */
[----:B------:R-:W-:Y:S01]  /*70f0*/  @P3 FFMA.FTZ R184, R50, R13, +INF ;  /* 0x7f80000032b83423 */ /* 0x000fe2000001000d */
[----:B------:R-:W-:Y:S01]  /*7100*/  LEA R128, P3, R51, R126, 0x1 ;  /* 0x0000007e33807211 */ /* 0x000fe200078608ff */
[----:B------:R-:W-:Y:S01]  /*7110*/  STS.128 [R165+0x880], R8 ;  /* 0x00088008a5007388 */ /* 0x000fe20000000c00 */
[----:B------:R-:W-:-:S02]  /*7120*/  LEA R75, R118, R73, 0x1 ;  /* 0x00000049764b7211 */ /* 0x000fc400078e08ff */
[----:B------:R-:W-:Y:S01]  /*7130*/  LEA.HI.X.SX32 R129, R51, R20, 0x1, P3 ;  /* 0x0000001433817211 */ /* 0x000fe200018f0eff */
[----:B------:R-:W-:Y:S01]  /*7140*/  BAR.SYNC.DEFER_BLOCKING 0x0 ;  /* 0x0000000000007b1d */ /* 0x000fe20000010000 */
[-C--:B------:R-:W-:Y:S01]  /*7150*/  LEA R134, P3, R49, R126.reuse, 0x1 ;  /* 0x0000007e31867211 */ /* 0x080fe200078608ff */
[C---:B------:R-:W-:Y:S01]  /*7160*/  IMAD R77, R118.reuse, 0x2, R75 ;  /* 0x00000002764d7824 */ /* 0x040fe200078e024b */
[----:B------:R-:W-:Y:S02]  /*7170*/  LEA R36, P4, R73, R126, 0x1 ;  /* 0x0000007e49247211 */ /* 0x000fe400078808ff */
[----:B------:R-:W-:Y:S02]  /*7180*/  LEA.HI.X.SX32 R135, R49, R20, 0x1, P3 ;  /* 0x0000001431877211 */ /* 0x000fe400018f0eff */
[----:B------:R-:W-:Y:S02]  /*7190*/  LEA R79, R118, R77, 0x1 ;  /* 0x0000004d764f7211 */ /* 0x000fe400078e08ff */
[----:B------:R-:W-:-:S02]  /*71a0*/  LEA R136, P3, R57, R126, 0x1 ;  /* 0x0000007e39887211 */ /* 0x000fc400078608ff */
[-C--:B------:R-:W-:Y:S01]  /*71b0*/  LEA.HI.X.SX32 R37, R73, R20.reuse, 0x1, P4 ;  /* 0x0000001449257211 */ /* 0x080fe200020f0eff */
[C---:B------:R-:W-:Y:S01]  /*71c0*/  IMAD R51, R118.reuse, 0x2, R79 ;  /* 0x0000000276337824 */ /* 0x040fe200078e024f */
[----:B------:R-:W-:Y:S02]  /*71d0*/  LEA.HI.X.SX32 R137, R57, R20, 0x1, P3 ;  /* 0x0000001439897211 */ /* 0x000fe400018f0eff */
[C---:B------:R-:W-:Y:S02]  /*71e0*/  LEA R142, P3, R47.reuse, R126, 0x1 ;  /* 0x0000007e2f8e7211 */ /* 0x040fe400078608ff */
[C---:B------:R-:W-:Y:S02]  /*71f0*/  LEA R49, R118.reuse, R51, 0x1 ;  /* 0x0000003376317211 */ /* 0x040fe400078e08ff */
[----:B------:R-:W-:Y:S02]  /*7200*/  LEA.HI.X.SX32 R143, R47, R20, 0x1, P3 ;  /* 0x000000142f8f7211 */ /* 0x000fe400018f0eff */
[-C--:B------:R-:W-:Y:S01]  /*7210*/  LEA R146, P3, R43, R126.reuse, 0x1 ;  /* 0x0000007e2b927211 */ /* 0x080fe200078608ff */
[----:B------:R-:W-:Y:S01]  /*7220*/  IMAD R53, R118, 0x2, R49 ;  /* 0x0000000276357824 */ /* 0x000fe200078e0231 */
[----:B------:R-:W-:Y:S01]  /*7230*/  LEA R38, P5, R75, R126, 0x1 ;  /* 0x0000007e4b267211 */ /* 0x000fe200078a08ff */
[----:B------:R-:W-:Y:S01]  /*7240*/  LDS.128 R4, [R164] ;  /* 0x00000000a4047984 */ /* 0x000fe20000000c00 */
[----:B------:R-:W-:-:S02]  /*7250*/  LEA.HI.X.SX32 R147, R43, R20, 0x1, P3 ;  /* 0x000000142b937211 */ /* 0x000fc400018f0eff */
[C---:B------:R-:W-:Y:S01]  /*7260*/  LEA R55, R118.reuse, R53, 0x1 ;  /* 0x0000003576377211 */ /* 0x040fe200078e08ff */
[----:B------:R-:W-:Y:S01]  /*7270*/  LDS.128 R8, [R187] ;  /* 0x00000000bb087984 */ /* 0x000fe20000000c00 */
[----:B------:R-:W-:Y:S02]  /*7280*/  LEA R152, P3, R45, R126, 0x1 ;  /* 0x0000007e2d987211 */ /* 0x000fe400078608ff */
[-C--:B------:R-:W-:Y:S01]  /*7290*/  LEA.HI.X.SX32 R39, R75, R20.reuse, 0x1, P5 ;  /* 0x000000144b277211 */ /* 0x080fe200028f0eff */
[C---:B------:R-:W-:Y:S01]  /*72a0*/  IMAD R57, R118.reuse, 0x2, R55 ;  /* 0x0000000276397824 */ /* 0x040fe200078e0237 */
[----:B------:R-:W-:Y:S01]  /*72b0*/  LEA.HI.X.SX32 R153, R45, R20, 0x1, P3 ;  /* 0x000000142d997211 */ /* 0x000fe200018f0eff */
[----:B------:R-:W0:Y:S01]  /*72c0*/  LDS.128 R12, [R186] ;  /* 0x00000000ba0c7984 */ /* 0x000e220000000c00 */
[C---:B------:R-:W-:Y:S02]  /*72d0*/  LEA R158, P3, R65.reuse, R126, 0x1 ;  /* 0x0000007e419e7211 */ /* 0x040fe400078608ff */
[----:B------:R-:W-:Y:S01]  /*72e0*/  LEA R59, R118, R57, 0x1 ;  /* 0x00000039763b7211 */ /* 0x000fe200078e08ff */
[----:B------:R-:W1:Y:S01]  /*72f0*/  LDS.128 R16, [R185] ;  /* 0x00000000b9107984 */ /* 0x000e620000000c00 */
[----:B------:R-:W-:-:S03]  /*7300*/  LEA.HI.X.SX32 R159, R65, R20, 0x1, P3 ;  /* 0x00000014419f7211 */ /* 0x000fc600018f0eff */
[----:B------:R-:W-:Y:S01]  /*7310*/  BAR.SYNC.DEFER_BLOCKING 0x0 ;  /* 0x0000000000007b1d */ /* 0x000fe20000010000 */
[C---:B------:R-:W-:Y:S01]  /*7320*/  IMAD R61, R118.reuse, 0x2, R59 ;  /* 0x00000002763d7824 */ /* 0x040fe200078e023b */
[-C--:B------:R-:W-:Y:S02]  /*7330*/  LEA R124, P3, R71, R126.reuse, 0x1 ;  /* 0x0000007e477c7211 */ /* 0x080fe400078608ff */
[----:B------:R-:W-:Y:S02]  /*7340*/  LEA R42, P4, R79, R126, 0x1 ;  /* 0x0000007e4f2a7211 */ /* 0x000fe400078808ff */
[C---:B------:R-:W-:Y:S02]  /*7350*/  LEA R81, R118.reuse, R61, 0x1 ;  /* 0x0000003d76517211 */ /* 0x040fe400078e08ff */
[----:B------:R-:W-:Y:S02]  /*7360*/  LEA.HI.X.SX32 R125, R71, R20, 0x1, P3 ;  /* 0x00000014477d7211 */ /* 0x000fe400018f0eff */
[----:B------:R-:W-:Y:S01]  /*7370*/  LEA R40, P3, R77, R126, 0x1 ;  /* 0x0000007e4d287211 */ /* 0x000fe200078608ff */
[----:B------:R-:W-:Y:S01]  /*7380*/  IMAD R83, R118, 0x2, R81 ;  /* 0x0000000276537824 */ /* 0x000fe200078e0251 */
[----:B------:R-:W-:-:S02]  /*7390*/  LEA.HI.X.SX32 R43, R79, R20, 0x1, P4 ;  /* 0x000000144f2b7211 */ /* 0x000fc400020f0eff */
[----:B------:R-:W-:Y:S02]  /*73a0*/  LEA.HI.X.SX32 R41, R77, R20, 0x1, P3 ;  /* 0x000000144d297211 */ /* 0x000fe400018f0eff */
[C---:B------:R-:W-:Y:S02]  /*73b0*/  LEA R85, R118.reuse, R83, 0x1 ;  /* 0x0000005376557211 */ /* 0x040fe400078e08ff */
[-C--:B------:R-:W-:Y:S02]  /*73c0*/  LEA R44, P5, R51, R126.reuse, 0x1 ;  /* 0x0000007e332c7211 */ /* 0x080fe400078a08ff */
[----:B------:R-:W-:Y:S01]  /*73d0*/  LEA R46, P3, R49, R126, 0x1 ;  /* 0x0000007e312e7211 */ /* 0x000fe200078608ff */
[C---:B------:R-:W-:Y:S01]  /*73e0*/  IMAD R87, R118.reuse, 0x2, R85 ;  /* 0x0000000276577824 */ /* 0x040fe200078e0255 */
[----:B------:R-:W-:Y:S02]  /*73f0*/  LEA.HI.X.SX32 R45, R51, R20, 0x1, P5 ;  /* 0x00000014332d7211 */ /* 0x000fe400028f0eff */
[----:B------:R-:W-:Y:S01]  /*7400*/  LEA R50, P5, R55, R126, 0x1 ;  /* 0x0000007e37327211 */ /* 0x000fe200078a08ff */
[----:B------:R-:W-:Y:S01]  /*7410*/  STS.128 [R165+0x800], R24 ;  /* 0x00080018a5007388 */ /* 0x000fe20000000c00 */
[----:B------:R-:W-:-:S02]  /*7420*/  LEA R89, R118, R87, 0x1 ;  /* 0x0000005776597211 */ /* 0x000fc400078e08ff */
[----:B------:R-:W-:Y:S01]  /*7430*/  LEA R48, P4, R53, R126, 0x1 ;  /* 0x0000007e35307211 */ /* 0x000fe200078808ff */
[----:B------:R-:W-:Y:S01]  /*7440*/  STS.128 [R165+0x80], R28 ;  /* 0x0000801ca5007388 */ /* 0x000fe20000000c00 */
[-C--:B------:R-:W-:Y:S01]  /*7450*/  LEA.HI.X.SX32 R47, R49, R20.reuse, 0x1, P3 ;  /* 0x00000014312f7211 */ /* 0x080fe200018f0eff */
[C---:B------:R-:W-:Y:S01]  /*7460*/  IMAD R69, R118.reuse, 0x2, R89 ;  /* 0x0000000276457824 */ /* 0x040fe200078e0259 */
[----:B------:R-:W-:Y:S01]  /*7470*/  LEA.HI.X.SX32 R51, R55, R20, 0x1, P5 ;  /* 0x0000001437337211 */ /* 0x000fe200028f0eff */
[----:B------:R-:W-:Y:S01]  /*7480*/  STS.128 [R165+0x880], R32 ;  /* 0x00088020a5007388 */ /* 0x000fe20000000c00 */
[-C--:B------:R-:W-:Y:S02]  /*7490*/  LEA R52, P3, R57, R126.reuse, 0x1 ;  /* 0x0000007e39347211 */ /* 0x080fe400078608ff */
[----:B------:R-:W-:Y:S02]  /*74a0*/  LEA R91, R118, R69, 0x1 ;  /* 0x00000045765b7211 */ /* 0x000fe400078e08ff */
[----:B------:R-:W-:-:S02]  /*74b0*/  LEA R56, P5, R61, R126, 0x1 ;  /* 0x0000007e3d387211 */ /* 0x000fc400078a08ff */
[-C--:B------:R-:W-:Y:S01]  /*74c0*/  LEA.HI.X.SX32 R49, R53, R20.reuse, 0x1, P4 ;  /* 0x0000001435317211 */ /* 0x080fe200020f0eff */
[C---:B------:R-:W-:Y:S01]  /*74d0*/  IMAD R73, R118.reuse, 0x2, R91 ;  /* 0x0000000276497824 */ /* 0x040fe200078e025b */
[-C--:B------:R-:W-:Y:S02]  /*74e0*/  LEA.HI.X.SX32 R53, R57, R20.reuse, 0x1, P3 ;  /* 0x0000001439357211 */ /* 0x080fe400018f0eff */
[----:B------:R-:W-:Y:S02]  /*74f0*/  LEA.HI.X.SX32 R57, R61, R20, 0x1, P5 ;  /* 0x000000143d397211 */ /* 0x000fe400028f0eff */
[C---:B------:R-:W-:Y:S02]  /*7500*/  LEA R75, R118.reuse, R73, 0x1 ;  /* 0x00000049764b7211 */ /* 0x040fe400078e08ff */
[-C--:B------:R-:W-:Y:S02]  /*7510*/  LEA R54, P4, R59, R126.reuse, 0x1 ;  /* 0x0000007e3b367211 */ /* 0x080fe400078808ff */
[----:B------:R-:W-:Y:S01]  /*7520*/  LEA R62, P5, R85, R126, 0x1 ;  /* 0x0000007e553e7211 */ /* 0x000fe200078a08ff */
[----:B------:R-:W-:Y:S01]  /*7530*/  IMAD R77, R118, 0x2, R75 ;  /* 0x00000002764d7824 */ /* 0x000fe200078e024b */
[----:B------:R-:W-:-:S02]  /*7540*/  LEA.HI.X.SX32 R55, R59, R20, 0x1, P4 ;  /* 0x000000143b377211 */ /* 0x000fc400020f0eff */
[----:B------:R-:W-:Y:S02]  /*7550*/  LEA.HI.X.SX32 R63, R85, R20, 0x1, P5 ;  /* 0x00000014553f7211 */ /* 0x000fe400028f0eff */
[C---:B------:R-:W-:Y:S02]  /*7560*/  LEA R79, R118.reuse, R77, 0x1 ;  /* 0x0000004d764f7211 */ /* 0x040fe400078e08ff */
[-C--:B------:R-:W-:Y:S02]  /*7570*/  LEA R60, P4, R83, R126.reuse, 0x1 ;  /* 0x0000007e533c7211 */ /* 0x080fe400078808ff */
[----:B------:R-:W-:Y:S01]  /*7580*/  LEA R68, P5, R69, R126, 0x1 ;  /* 0x0000007e45447211 */ /* 0x000fe200078a08ff */
[----:B------:R-:W-:Y:S01]  /*7590*/  IMAD R93, R118, 0x2, R79 ;  /* 0x00000002765d7824 */ /* 0x000fe200078e024f */
[-C--:B------:R-:W-:Y:S02]  /*75a0*/  LEA.HI.X.SX32 R61, R83, R20.reuse, 0x1, P4 ;  /* 0x00000014533d7211 */ /* 0x080fe400020f0eff */
[----:B------:R-:W-:-:S02]  /*75b0*/  LEA.HI.X.SX32 R69, R69, R20, 0x1, P5 ;  /* 0x0000001445457211 */ /* 0x000fc400028f0eff */
[C---:B------:R-:W-:Y:S02]  /*75c0*/  LEA R95, R118.reuse, R93, 0x1 ;  /* 0x0000005d765f7211 */ /* 0x040fe400078e08ff */
[-C--:B------:R-:W-:Y:S02]  /*75d0*/  LEA R58, P3, R81, R126.reuse, 0x1 ;  /* 0x0000007e513a7211 */ /* 0x080fe400078608ff */
[-C--:B------:R-:W-:Y:S01]  /*75e0*/  LEA R66, P4, R89, R126.reuse, 0x1 ;  /* 0x0000007e59427211 */ /* 0x080fe200078808ff */
[C---:B------:R-:W-:Y:S01]  /*75f0*/  IMAD R97, R118.reuse, 0x2, R95 ;  /* 0x0000000276617824 */ /* 0x040fe200078e025f */
[----:B------:R-:W-:Y:S02]  /*7600*/  LEA R74, P5, R75, R126, 0x1 ;  /* 0x0000007e4b4a7211 */ /* 0x000fe400078a08ff */
[----:B------:R-:W-:Y:S02]  /*7610*/  LEA.HI.X.SX32 R59, R81, R20, 0x1, P3 ;  /* 0x00000014513b7211 */ /* 0x000fe400018f0eff */
[----:B------:R-:W-:-:S02]  /*7620*/  LEA R99, R118, R97, 0x1 ;  /* 0x0000006176637211 */ /* 0x000fc400078e08ff */
[-C--:B------:R-:W-:Y:S02]  /*7630*/  LEA.HI.X.SX32 R67, R89, R20.reuse, 0x1, P4 ;  /* 0x0000001459437211 */ /* 0x080fe400020f0eff */
[----:B------:R-:W-:Y:S01]  /*7640*/  LEA.HI.X.SX32 R75, R75, R20, 0x1, P5 ;  /* 0x000000144b4b7211 */ /* 0x000fe200028f0eff */
[C---:B------:R-:W-:Y:S01]  /*7650*/  IMAD R101, R118.reuse, 0x2, R99 ;  /* 0x0000000276657824 */ /* 0x040fe200078e0263 */
[-C--:B------:R-:W-:Y:S02]  /*7660*/  LEA R64, P3, R87, R126.reuse, 0x1 ;  /* 0x0000007e57407211 */ /* 0x080fe400078608ff */
        /* <DEDUP_REMOVED lines=9> */
[-C--:B------:R-:W-:Y:S01]  /*7700*/  LEA R78, P4, R79, R126.reuse, 0x1 ;  /* 0x0000007e4f4e7211 */ /* 0x080fe200078808ff */
[----:B------:R-:W-:Y:S01]  /*7710*/  IMAD R109, R118, 0x2, R107 ;  /* 0x00000002766d7824 */ /* 0x000fe200078e026b */
[----:B------:R-:W-:-:S02]  /*7720*/  LEA R86, P5, R99, R126, 0x1 ;  /* 0x0000007e63567211 */ /* 0x000fc400078a08ff */
[-C--:B------:R-:W-:Y:S02]  /*7730*/  LEA.HI.X.SX32 R71, R91, R20.reuse, 0x1, P3 ;  /* 0x000000145b477211 */ /* 0x080fe400018f0eff */
[C---:B------:R-:W-:Y:S02]  /*7740*/  LEA R111, R118.reuse, R109, 0x1 ;  /* 0x0000006d766f7211 */ /* 0x040fe400078e08ff */
[-C--:B------:R-:W-:Y:S02]  /*7750*/  LEA.HI.X.SX32 R79, R79, R20.reuse, 0x1, P4 ;  /* 0x000000144f4f7211 */ /* 0x080fe400020f0eff */
[----:B------:R-:W-:Y:S01]  /*7760*/  LEA.HI.X.SX32 R87, R99, R20, 0x1, P5 ;  /* 0x0000001463577211 */ /* 0x000fe200028f0eff */
[----:B------:R-:W-:Y:S01]  /*7770*/  IMAD R113, R118, 0x2, R111 ;  /* 0x0000000276717824 */ /* 0x000fe200078e026f */
[-C--:B------:R-:W-:Y:S02]  /*7780*/  LEA R76, P3, R77, R126.reuse, 0x1 ;  /* 0x0000007e4d4c7211 */ /* 0x080fe400078608ff */
[----:B------:R-:W-:-:S02]  /*7790*/  LEA R84, P4, R97, R126, 0x1 ;  /* 0x0000007e61547211 */ /* 0x000fc400078808ff */
[C---:B------:R-:W-:Y:S02]  /*77a0*/  LEA R115, R118.reuse, R113, 0x1 ;  /* 0x0000007176737211 */ /* 0x040fe400078e08ff */
[----:B------:R-:W-:Y:S02]  /*77b0*/  LEA R92, P5, R105, R126, 0x1 ;  /* 0x0000007e695c7211 */ /* 0x000fe400078a08ff */
[-C--:B------:R-:W-:Y:S01]  /*77c0*/  LEA.HI.X.SX32 R77, R77, R20.reuse, 0x1, P3 ;  /* 0x000000144d4d7211 */ /* 0x080fe200018f0eff */
[C---:B------:R-:W-:Y:S01]  /*77d0*/  IMAD R117, R118.reuse, 0x2, R115 ;  /* 0x0000000276757824 */ /* 0x040fe200078e0273 */
[-C--:B------:R-:W-:Y:S02]  /*77e0*/  LEA.HI.X.SX32 R85, R97, R20.reuse, 0x1, P4 ;  /* 0x0000001461557211 */ /* 0x080fe400020f0eff */
[----:B------:R-:W-:Y:S02]  /*77f0*/  LEA.HI.X.SX32 R93, R105, R20, 0x1, P5 ;  /* 0x00000014695d7211 */ /* 0x000fe400028f0eff */
[----:B------:R-:W-:-:S02]  /*7800*/  LEA R119, R118, R117, 0x1 ;  /* 0x0000007576777211 */ /* 0x000fc400078e08ff */
[-C--:B------:R-:W-:Y:S02]  /*7810*/  LEA R82, P3, R95, R126.reuse, 0x1 ;  /* 0x0000007e5f527211 */ /* 0x080fe400078608ff */
[-C--:B------:R-:W-:Y:S01]  /*7820*/  LEA R90, P4, R103, R126.reuse, 0x1 ;  /* 0x0000007e675a7211 */ /* 0x080fe200078808ff */
[C---:B------:R-:W-:Y:S01]  /*7830*/  IMAD R121, R118.reuse, 0x2, R119 ;  /* 0x0000000276797824 */ /* 0x040fe200078e0277 */
[----:B------:R-:W-:Y:S02]  /*7840*/  LEA R98, P5, R111, R126, 0x1 ;  /* 0x0000007e6f627211 */ /* 0x000fe400078a08ff */
[-C--:B------:R-:W-:Y:S02]  /*7850*/  LEA.HI.X.SX32 R83, R95, R20.reuse, 0x1, P3 ;  /* 0x000000145f537211 */ /* 0x080fe400018f0eff */
[----:B------:R-:W-:Y:S02]  /*7860*/  LEA R123, R118, R121, 0x1 ;  /* 0x00000079767b7211 */ /* 0x000fe400078e08ff */
[----:B------:R-:W-:-:S02]  /*7870*/  LEA.HI.X.SX32 R91, R103, R20, 0x1, P4 ;  /* 0x00000014675b7211 */ /* 0x000fc400020f0eff */
[----:B------:R-:W-:Y:S01]  /*7880*/  LEA.HI.X.SX32 R99, R111, R20, 0x1, P5 ;  /* 0x000000146f637211 */ /* 0x000fe200028f0eff */
[C---:B------:R-:W-:Y:S01]  /*7890*/  IMAD R127, R118.reuse, 0x2, R123 ;  /* 0x00000002767f7824 */ /* 0x040fe200078e027b */
[-C--:B------:R-:W-:Y:S02]  /*78a0*/  LEA R88, P3, R101, R126.reuse, 0x1 ;  /* 0x0000007e65587211 */ /* 0x080fe400078608ff */
[-C--:B------:R-:W-:Y:S02]  /*78b0*/  LEA R96, P4, R109, R126.reuse, 0x1 ;  /* 0x0000007e6d607211 */ /* 0x080fe400078808ff */
[----:B------:R-:W-:Y:S02]  /*78c0*/  LEA R104, P5, R117, R126, 0x1 ;  /* 0x0000007e75687211 */ /* 0x000fe400078a08ff */
[----:B------:R-:W-:Y:S02]  /*78d0*/  LEA R189, R118, R127, 0x1 ;  /* 0x0000007f76bd7211 */ /* 0x000fe400078e08ff */
[----:B------:R-:W-:-:S02]  /*78e0*/  LEA.HI.X.SX32 R89, R101, R20, 0x1, P3 ;  /* 0x0000001465597211 */ /* 0x000fc400018f0eff */
[-C--:B------:R-:W-:Y:S02]  /*78f0*/  LEA.HI.X.SX32 R97, R109, R20.reuse, 0x1, P4 ;  /* 0x000000146d617211 */ /* 0x080fe400020f0eff */
[----:B------:R-:W-:Y:S01]  /*7900*/  LEA.HI.X.SX32 R105, R117, R20, 0x1, P5 ;  /* 0x0000001475697211 */ /* 0x000fe200028f0eff */
[----:B------:R-:W-:Y:S01]  /*7910*/  IMAD R117, R118, 0x2, R189 ;  /* 0x0000000276757824 */ /* 0x000fe200078e02bd */
[-C--:B------:R-:W-:Y:S02]  /*7920*/  LEA R94, P3, R107, R126.reuse, 0x1 ;  /* 0x0000007e6b5e7211 */ /* 0x080fe400078608ff */
[----:B------:R-:W-:Y:S02]  /*7930*/  LEA R102, P4, R115, R126, 0x1 ;  /* 0x0000007e73667211 */ /* 0x000fe400078808ff */
[-C--:B------:R-:W-:Y:S02]  /*7940*/  LEA.HI.X.SX32 R95, R107, R20.reuse, 0x1, P3 ;  /* 0x000000146b5f7211 */ /* 0x080fe400018f0eff */
[----:B------:R-:W-:-:S02]  /*7950*/  LEA.HI.X.SX32 R103, R115, R20, 0x1, P4 ;  /* 0x0000001473677211 */ /* 0x000fc400020f0eff */
[-C--:B------:R-:W-:Y:S02]  /*7960*/  LEA R100, P3, R113, R126.reuse, 0x1 ;  /* 0x0000007e71647211 */ /* 0x080fe400078608ff */
[----:B------:R-:W-:Y:S02]  /*7970*/  LEA R108, P4, R121, R126, 0x1 ;  /* 0x0000007e796c7211 */ /* 0x000fe400078808ff */
[C---:B------:R-:W-:Y:S02]  /*7980*/  LEA R191, R118.reuse, R117, 0x1 ;  /* 0x0000007576bf7211 */ /* 0x040fe400078e08ff */
[-C--:B------:R-:W-:Y:S02]  /*7990*/  LEA.HI.X.SX32 R101, R113, R20.reuse, 0x1, P3 ;  /* 0x0000001471657211 */ /* 0x080fe400018f0eff */
[----:B------:R-:W-:Y:S01]  /*79a0*/  LEA.HI.X.SX32 R109, R121, R20, 0x1, P4 ;  /* 0x00000014796d7211 */ /* 0x000fe200020f0eff */
[----:B------:R-:W-:Y:S01]  /*79b0*/  IMAD R121, R118, 0x2, R191 ;  /* 0x0000000276797824 */ /* 0x000fe200078e02bf */
[----:B------:R-:W-:-:S02]  /*79c0*/  LEA R106, P3, R119, R126, 0x1 ;  /* 0x0000007e776a7211 */ /* 0x000fc400078608ff */
[----:B------:R-:W-:Y:S02]  /*79d0*/  LEA R110, P5, R123, R126, 0x1 ;  /* 0x0000007e7b6e7211 */ /* 0x000fe400078a08ff */
[-C--:B------:R-:W-:Y:S02]  /*79e0*/  LEA.HI.X.SX32 R107, R119, R20.reuse, 0x1, P3 ;  /* 0x00000014776b7211 */ /* 0x080fe400018f0eff */
[----:B------:R-:W-:Y:S02]  /*79f0*/  LEA.HI.X.SX32 R111, R123, R20, 0x1, P5 ;  /* 0x000000147b6f7211 */ /* 0x000fe400028f0eff */
[-C--:B------:R-:W-:Y:S02]  /*7a00*/  LEA R112, P3, R127, R126.reuse, 0x1 ;  /* 0x0000007e7f707211 */ /* 0x080fe400078608ff */
[----:B------:R-:W-:Y:S02]  /*7a10*/  LEA R123, R118, R121, 0x1 ;  /* 0x00000079767b7211 */ /* 0x000fe400078e08ff */
[----:B------:R-:W-:-:S02]  /*7a20*/  LEA R114, P4, R189, R126, 0x1 ;  /* 0x0000007ebd727211 */ /* 0x000fc400078808ff */
[----:B------:R-:W-:Y:S02]  /*7a30*/  LEA R116, P5, R117, R126, 0x1 ;  /* 0x0000007e75747211 */ /* 0x000fe400078a08ff */
[-C--:B------:R-:W-:Y:S01]  /*7a40*/  LEA.HI.X.SX32 R113, R127, R20.reuse, 0x1, P3 ;  /* 0x000000147f717211 */ /* 0x080fe200018f0eff */
[----:B------:R-:W-:Y:S01]  /*7a50*/  IMAD R127, R118, 0x2, R123 ;  /* 0x00000002767f7824 */ /* 0x000fe200078e027b */
[-C--:B------:R-:W-:Y:S02]  /*7a60*/  LEA.HI.X.SX32 R115, R189, R20.reuse, 0x1, P4 ;  /* 0x00000014bd737211 */ /* 0x080fe400020f0eff */
[----:B------:R-:W-:Y:S02]  /*7a70*/  LEA.HI.X.SX32 R117, R117, R20, 0x1, P5 ;  /* 0x0000001475757211 */ /* 0x000fe400028f0eff */
[-C--:B------:R-:W-:Y:S02]  /*7a80*/  LEA R118, P3, R191, R126.reuse, 0x1 ;  /* 0x0000007ebf767211 */ /* 0x080fe400078608ff */
[----:B------:R-:W-:-:S02]  /*7a90*/  LEA R120, P4, R121, R126, 0x1 ;  /* 0x0000007e79787211 */ /* 0x000fc400078808ff */
[-C--:B------:R-:W-:Y:S02]  /*7aa0*/  LEA R122, P5, R123, R126.reuse, 0x1 ;  /* 0x0000007e7b7a7211 */ /* 0x080fe400078a08ff */
[----:B------:R-:W-:Y:S02]  /*7ab0*/  LEA R126, P6, R127, R126, 0x1 ;  /* 0x0000007e7f7e7211 */ /* 0x000fe400078c08ff */
[-C--:B------:R-:W-:Y:S02]  /*7ac0*/  LEA.HI.X.SX32 R119, R191, R20.reuse, 0x1, P3 ;  /* 0x00000014bf777211 */ /* 0x080fe400018f0eff */
[-C--:B------:R-:W-:Y:S02]  /*7ad0*/  LEA.HI.X.SX32 R121, R121, R20.reuse, 0x1, P4 ;  /* 0x0000001479797211 */ /* 0x080fe400020f0eff */
[-C--:B------:R-:W-:Y:S02]  /*7ae0*/  LEA.HI.X.SX32 R123, R123, R20.reuse, 0x1, P5 ;  /* 0x000000147b7b7211 */ /* 0x080fe400028f0eff */
[----:B------:R-:W-:-:S02]  /*7af0*/  LEA.HI.X.SX32 R127, R127, R20, 0x1, P6 ;  /* 0x000000147f7f7211 */ /* 0x000fc400030f0eff */
[----:B------:R-:W-:Y:S02]  /*7b00*/  F2FP.PACK_AB R20, R182, R181 ;  /* 0x000000b5b614723e */ /* 0x000fe400000000ff */
[----:B------:R-:W-:Y:S02]  /*7b10*/  FSEL R183, R183, -INF , P1 ;  /* 0xff800000b7b77808 */ /* 0x000fe40000800000 */
[----:B------:R-:W-:Y:S01]  /*7b20*/  FSEL R184, R184, -INF , P2 ;  /* 0xff800000b8b87808 */ /* 0x000fe20001000000 */
[----:B------:R0:W-:Y:S02]  /*7b30*/  STS.128 [R165], R20 ;  /* 0x00000014a5007388 */ /* 0x0001e40000000c00 */
[----:B------:R-:W-:Y:S02]  /*7b40*/  FFMA R2, R183, 0.69314718246459960938, R2 ;  /* 0x3f317218b7027823 */ /* 0x000fe40000000002 */
[----:B------:R-:W-:Y:S01]  /*7b50*/  BAR.SYNC.DEFER_BLOCKING 0x0 ;  /* 0x0000000000007b1d */ /* 0x000fe20000010000 */
[----:B------:R-:W-:Y:S01]  /*7b60*/  FFMA R3, R184, 0.69314718246459960938, R3 ;  /* 0x3f317218b8037823 */ /* 0x000fe20000000003 */
[----:B0-----:R-:W-:-:S02]  /*7b70*/  PRMT R20, R12, 0x7632, R20 ;  /* 0x000076320c147816 */ /* 0x001fc40000000014 */
[----:B-1----:R-:W-:Y:S02]  /*7b80*/  PRMT R21, R16, 0x7632, R21 ;  /* 0x0000763210157816 */ /* 0x002fe40000000015 */
[----:B------:R0:W-:Y:S04]  /*7b90*/  STG.E.U16 [R128.64], R4 ;  /* 0x0000000480007986 */ /* 0x0001e8000c101504 */
[----:B------:R1:W-:Y:S04]  /*7ba0*/  STG.E.U16 [R130.64], R8 ;  /* 0x0000000882007986 */ /* 0x0003e8000c101504 */
[----:B------:R2:W-:Y:S01]  /*7bb0*/  STG.E.U16 [R132.64], R12 ;  /* 0x0000000c84007986 */ /* 0x0005e2000c101504 */
[----:B0-----:R-:W-:-:S03]  /*7bc0*/  PRMT R129, R4, 0x7632, R129 ;  /* 0x0000763204817816 */ /* 0x001fc60000000081 */
[----:B------:R0:W-:Y:S01]  /*7bd0*/  STG.E.U16 [R134.64], R16 ;  /* 0x0000001086007986 */ /* 0x0001e2000c101504 */
[----:B------:R-:W-:Y:S02]  /*7be0*/  PRMT R4, R5, 0x7632, R4 ;  /* 0x0000763205047816 */ /* 0x000fe40000000004 */
[----:B-1----:R-:W-:Y:S01]  /*7bf0*/  PRMT R131, R8, 0x7632, R131 ;  /* 0x0000763208837816 */ /* 0x002fe20000000083 */
[----:B------:R-:W-:Y:S01]  /*7c00*/  STG.E.U16 [R136.64], R129 ;  /* 0x0000008188007986 */ /* 0x000fe2000c101504 */
[----:B------:R-:W-:Y:S02]  /*7c10*/  PRMT R8, R9, 0x7632, R8 ;  /* 0x0000763209087816 */ /* 0x000fe40000000008 */
[----:B--2---:R-:W-:Y:S01]  /*7c20*/  PRMT R12, R13, 0x7632, R12 ;  /* 0x000076320d0c7816 */ /* 0x004fe2000000000c */
[----:B------:R-:W-:Y:S04]  /*7c30*/  STG.E.U16 [R138.64], R131 ;  /* 0x000000838a007986 */ /* 0x000fe8000c101504 */
[----:B------:R-:W-:Y:S01]  /*7c40*/  STG.E.U16 [R140.64], R20 ;  /* 0x000000148c007986 */ /* 0x000fe2000c101504 */
[----:B0-----:R-:W-:-:S03]  /*7c50*/  PRMT R16, R17, 0x7632, R16 ;  /* 0x0000763211107816 */ /* 0x001fc60000000010 */
[----:B------:R-:W-:Y:S04]  /*7c60*/  STG.E.U16 [R142.64], R21 ;  /* 0x000000158e007986 */ /* 0x000fe8000c101504 */
[----:B------:R-:W-:Y:S04]  /*7c70*/  LDS.128 R20, [R164] ;  /* 0x00000000a4147984 */ /* 0x000fe80000000c00 */
[----:B------:R-:W0:Y:S04]  /*7c80*/  LDS.128 R24, [R187] ;  /* 0x00000000bb187984 */ /* 0x000e280000000c00 */
[----:B------:R-:W1:Y:S04]  /*7c90*/  LDS.128 R28, [R186] ;  /* 0x00000000ba1c7984 */ /* 0x000e680000000c00 */
[----:B------:R-:W2:Y:S04]  /*7ca0*/  LDS.128 R32, [R185] ;  /* 0x00000000b9207984 */ /* 0x000ea80000000c00 */
[----:B------:R3:W-:Y:S04]  /*7cb0*/  STG.E.U16 [R144.64], R5 ;  /* 0x0000000590007986 */ /* 0x0007e8000c101504 */
[----:B------:R4:W-:Y:S04]  /*7cc0*/  STG.E.U16 [R146.64], R9 ;  /* 0x0000000992007986 */ /* 0x0009e8000c101504 */
[----:B------:R-:W-:Y:S04]  /*7cd0*/  STG.E.U16 [R148.64], R13 ;  /* 0x0000000d94007986 */ /* 0x000fe8000c101504 */
[----:B------:R-:W-:Y:S01]  /*7ce0*/  STG.E.U16 [R150.64], R17 ;  /* 0x0000001196007986 */ /* 0x000fe2000c101504 */
[----:B---3--:R-:W-:-:S03]  /*7cf0*/  PRMT R5, R10, 0x7632, R5 ;  /* 0x000076320a057816 */ /* 0x008fc60000000005 */
[----:B------:R3:W-:Y:S01]  /*7d00*/  STG.E.U16 [R152.64], R4 ;  /* 0x0000000498007986 */ /* 0x0007e2000c101504 */
[----:B----4-:R-:W-:-:S03]  /*7d10*/  PRMT R9, R7, 0x7632, R9 ;  /* 0x0000763207097816 */ /* 0x010fc60000000009 */
[----:B------:R4:W-:Y:S04]  /*7d20*/  STG.E.U16 [R154.64], R8 ;  /* 0x000000089a007986 */ /* 0x0009e8000c101504 */
[----:B------:R5:W-:Y:S04]  /*7d30*/  STG.E.U16 [R156.64], R12 ;  /* 0x0000000c9c007986 */ /* 0x000be8000c101504 */
[----:B------:R-:W-:Y:S01]  /*7d40*/  STG.E.U16 [R158.64], R16 ;  /* 0x000000109e007986 */ /* 0x000fe2000c101504 */
[----:B---3--:R-:W-:-:S03]  /*7d50*/  PRMT R4, R6, 0x7632, R4 ;  /* 0x0000763206047816 */ /* 0x008fc60000000004 */
[----:B------:R3:W-:Y:S01]  /*7d60*/  STG.E.U16 [R160.64], R6 ;  /* 0x00000006a0007986 */ /* 0x0007e2000c101504 */
[----:B----4-:R-:W-:-:S03]  /*7d70*/  PRMT R8, R18, 0x7632, R8 ;  /* 0x0000763212087816 */ /* 0x010fc60000000008 */
[----:B------:R4:W-:Y:S01]  /*7d80*/  STG.E.U16 [R162.64], R10 ;  /* 0x0000000aa2007986 */ /* 0x0009e2000c101504 */
[----:B-----5:R-:W-:-:S03]  /*7d90*/  PRMT R12, R15, 0x7632, R12 ;  /* 0x000076320f0c7816 */ /* 0x020fc6000000000c */
[----:B------:R-:W-:Y:S01]  /*7da0*/  STG.E.U16 [R124.64], R14 ;  /* 0x0000000e7c007986 */ /* 0x000fe2000c101504 */
[----:B---3--:R-:W-:-:S03]  /*7db0*/  PRMT R6, R14, 0x7632, R6 ;  /* 0x000076320e067816 */ /* 0x008fc60000000006 */
[----:B------:R0:W-:Y:S01]  /*7dc0*/  STG.E.U16 [R36.64], R18 ;  /* 0x0000001224007986 */ /* 0x0001e2000c101504 */
[----:B----4-:R-:W-:-:S03]  /*7dd0*/  PRMT R10, R11, 0x7632, R10 ;  /* 0x000076320b0a7816 */ /* 0x010fc6000000000a */
[----:B------:R3:W-:Y:S04]  /*7de0*/  STG.E.U16 [R38.64], R4 ;  /* 0x0000000426007986 */ /* 0x0007e8000c101504 */
[----:B------:R4:W-:Y:S04]  /*7df0*/  STG.E.U16 [R40.64], R5 ;  /* 0x0000000528007986 */ /* 0x0009e8000c101504 */
[----:B------:R5:W-:Y:S01]  /*7e00*/  STG.E.U16 [R42.64], R6 ;  /* 0x000000062a007986 */ /* 0x000be2000c101504 */
[----:B0-----:R-:W-:Y:S02]  /*7e10*/  PRMT R36, R24, 0x7632, R36 ;  /* 0x0000763218247816 */ /* 0x001fe40000000024 */
[----:B-1----:R-:W-:Y:S01]  /*7e20*/  PRMT R37, R28, 0x7632, R37 ;  /* 0x000076321c257816 */ /* 0x002fe20000000025 */
[----:B------:R0:W-:Y:S01]  /*7e30*/  STG.E.U16 [R44.64], R8 ;  /* 0x000000082c007986 */ /* 0x0001e2000c101504 */
[----:B---3--:R-:W-:-:S02]  /*7e40*/  PRMT R4, R19, 0x7632, R4 ;  /* 0x0000763213047816 */ /* 0x008fc40000000004 */
[----:B--2---:R-:W-:Y:S01]  /*7e50*/  PRMT R38, R32, 0x7632, R38 ;  /* 0x0000763220267816 */ /* 0x004fe20000000026 */
[----:B------:R1:W-:Y:S01]  /*7e60*/  STG.E.U16 [R46.64], R7 ;  /* 0x000000072e007986 */ /* 0x0003e2000c101504 */
[----:B----4-:R-:W-:-:S03]  /*7e70*/  PRMT R5, R20, 0x7632, R5 ;  /* 0x0000763214057816 */ /* 0x010fc60000000005 */
[----:B------:R-:W-:Y:S01]  /*7e80*/  STG.E.U16 [R48.64], R11 ;  /* 0x0000000b30007986 */ /* 0x000fe2000c101504 */
[----:B-----5:R-:W-:-:S03]  /*7e90*/  PRMT R43, R21, 0x7632, R43 ;  /* 0x00007632152b7816 */ /* 0x020fc6000000002b */
[----:B------:R2:W-:Y:S01]  /*7ea0*/  STG.E.U16 [R50.64], R15 ;  /* 0x0000000f32007986 */ /* 0x0005e2000c101504 */
[----:B0-----:R-:W-:Y:S02]  /*7eb0*/  PRMT R44, R25, 0x7632, R44 ;  /* 0x00007632192c7816 */ /* 0x001fe4000000002c */
[----:B------:R-:W-:Y:S01]  /*7ec0*/  PRMT R45, R29, 0x7632, R45 ;  /* 0x000076321d2d7816 */ /* 0x000fe2000000002d */
[----:B------:R0:W-:Y:S01]  /*7ed0*/  STG.E.U16 [R52.64], R19 ;  /* 0x0000001334007986 */ /* 0x0001e2000c101504 */
[----:B-1----:R-:W-:-:S03]  /*7ee0*/  PRMT R46, R33, 0x7632, R46 ;  /* 0x00007632212e7816 */ /* 0x002fc6000000002e */
[----:B------:R1:W-:Y:S04]  /*7ef0*/  STG.E.U16 [R54.64], R9 ;  /* 0x0000000936007986 */ /* 0x0003e8000c101504 */
[----:B------:R-:W-:Y:S01]  /*7f00*/  STG.E.U16 [R56.64], R10 ;  /* 0x0000000a38007986 */ /* 0x000fe2000c101504 */
[----:B--2---:R-:W-:-:S03]  /*7f10*/  PRMT R51, R22, 0x7632, R51 ;  /* 0x0000763216337816 */ /* 0x004fc60000000033 */
[----:B------:R2:W-:Y:S01]  /*7f20*/  STG.E.U16 [R58.64], R12 ;  /* 0x0000000c3a007986 */ /* 0x0005e2000c101504 */
[----:B0-----:R-:W-:Y:S02]  /*7f30*/  PRMT R52, R26, 0x7632, R52 ;  /* 0x000076321a347816 */ /* 0x001fe40000000034 */
[----:B------:R-:W-:Y:S01]  /*7f40*/  PRMT R53, R30, 0x7632, R53 ;  /* 0x000076321e357816 */ /* 0x000fe20000000035 */
[----:B------:R0:W-:Y:S01]  /*7f50*/  STG.E.U16 [R60.64], R4 ;  /* 0x000000043c007986 */ /* 0x0001e2000c101504 */
[----:B-1----:R-:W-:-:S03]  /*7f60*/  PRMT R54, R34, 0x7632, R54 ;  /* 0x0000763222367816 */ /* 0x002fc60000000036 */
[----:B------:R1:W-:Y:S04]  /*7f70*/  STG.E.U16 [R62.64], R20 ;  /* 0x000000143e007986 */ /* 0x0003e8000c101504 */
[----:B------:R3:W-:Y:S01]  /*7f80*/  STG.E.U16 [R64.64], R24 ;  /* 0x0000001840007986 */ /* 0x0007e2000c101504 */
[----:B--2---:R-:W-:-:S03]  /*7f90*/  PRMT R59, R23, 0x7632, R59 ;  /* 0x00007632173b7816 */ /* 0x004fc6000000003b */
[----:B------:R3:W-:Y:S01]  /*7fa0*/  STG.E.U16 [R66.64], R28 ;  /* 0x0000001c42007986 */ /* 0x0007e2000c101504 */
[----:B0-----:R-:W-:Y:S02]  /*7fb0*/  PRMT R60, R27, 0x7632, R60 ;  /* 0x000076321b3c7816 */ /* 0x001fe4000000003c */
[----:B------:R-:W-:Y:S01]  /*7fc0*/  PRMT R61, R31, 0x7632, R61 ;  /* 0x000076321f3d7816 */ /* 0x000fe2000000003d */
[----:B------:R3:W-:Y:S01]  /*7fd0*/  STG.E.U16 [R68.64], R32 ;  /* 0x0000002044007986 */ /* 0x0007e2000c101504 */
[----:B-1----:R-:W-:Y:S02]  /*7fe0*/  PRMT R63, R35, 0x7632, R63 ;  /* 0x00007632233f7816 */ /* 0x002fe4000000003f */
[----:B------:R-:W-:Y:S01]  /*7ff0*/  LOP3.LUT R4, R190, 0x1f8, RZ, 0xc0, !PT ;  /* 0x000001f8be047812 */ /* 0x000fe200078ec0ff */
[----:B------:R3:W-:Y:S04]  /*8000*/  STG.E.U16 [R70.64], R5 ;  /* 0x0000000546007986 */ /* 0x0007e8000c101504 */
        /* <DEDUP_REMOVED lines=27> */
[----:B------:R-:W-:Y:S06]  /*81c0*/  BAR.SYNC.DEFER_BLOCKING 0x0 ;  /* 0x0000000000007b1d */ /* 0x000fec0000010000 */
[----:B------:R3:W-:Y:S04]  /*81d0*/  STS.64 [R4], R2 ;  /* 0x0000000204007388 */ /* 0x0007e80000000a00 */
[----:B------:R-:W-:Y:S06]  /*81e0*/  BAR.SYNC.DEFER_BLOCKING 0x0 ;  /* 0x0000000000007b1d */ /* 0x000fec0000010000 */
[----:B------:R-:W-:Y:S05]  /*81f0*/  @P0 EXIT ;  /* 0x000000000000094d */ /* 0x000fea0003800000 */
[----:B---3--:R-:W0:Y:S01]  /*8200*/  LDS R7, [R0] ;  /* 0x0000000000077984 */ /* 0x008e220000000800 */
[----:B------:R-:W-:-:S02]  /*8210*/  IMAD R2, R192, c[0x0][0x1cc], RZ ;  /* 0x00007300c0027a24 */ /* 0x000fc400078e02ff */
[C---:B------:R-:W-:Y:S02]  /*8220*/  IMAD.SHL.U32 R6, R188.reuse, 0x4, RZ ;  /* 0x00000004bc067824 */ /* 0x040fe400078e00ff */
[----:B------:R-:W-:Y:S01]  /*8230*/  IMAD.HI R5, R188, 0x4, RZ ;  /* 0x00000004bc057827 */ /* 0x000fe200078e02ff */
[----:B------:R-:W-:-:S03]  /*8240*/  SHF.L.U32 R3, R2, 0x2, RZ ;  /* 0x0000000202037819 */ /* 0x000fc600000006ff */
[----:B------:R-:W-:Y:S01]  /*8250*/  IMAD.HI R4, R2, 0x4, RZ ;  /* 0x0000000402047827 */ /* 0x000fe200078e02ff */
[----:B------:R-:W-:-:S04]  /*8260*/  IADD3 R2, P0, P1, R6, c[0x0][0x180], R3 ;  /* 0x0000600006027a10 */ /* 0x000fc8000791e003 */
[----:B------:R-:W-:-:S05]  /*8270*/  IADD3.X R3, R5, c[0x0][0x184], R4, P0, P1 ;  /* 0x0000610005037a10 */ /* 0x000fca00007e2404 */
[----:B0-----:R-:W-:Y:S01]  /*8280*/  STG.E [R2.64], R7 ;  /* 0x0000000702007986 */ /* 0x001fe2000c101904 */
[----:B------:R-:W-:Y:S05]  /*8290*/  EXIT ;  /* 0x000000000000794d */ /* 0x000fea0003800000 */
.L_x_3:
[----:B------:R-:W-:-:S00]  /*82a0*/  BRA `(.L_x_3) ;  /* 0xfffffff000007947 */ /* 0x000fc0000383ffff */
[----:B------:R-:W-:-:S00]  /*82b0*/  NOP ;  /* 0x0000000000007918 */ /* 0x000fc00000000000 */
        /* <DEDUP_REMOVED lines=12> */
.L_x_4:


//--------------------- .nv.global.init           --------------------------
	.section	.nv.global.init,"aw",@progbits
.nv.global.init:
	.type		_$_str,@object
	.size		_$_str,(.L_0 - _$_str)
_$_str:
        /*0000*/ 	.byte	0x5f, 0x5f, 0x43, 0x55, 0x44, 0x41, 0x5f, 0x46, 0x54, 0x5a, 0x00
.L_0:


//--------------------- .nv.shared.attn_fwd       --------------------------
	.section	.nv.shared.attn_fwd,"aw",@nobits
	.sectionflags	@""
	.align	16
